//
// Generated by NVIDIA NVVM Compiler
//
// Compiler Build ID: CL-36424714
// Cuda compilation tools, release 13.0, V13.0.88
// Based on NVVM 20.0.0
//

.version 9.0
.target sm_100
.address_size 64

	// .globl	_Z25layer_norm_forward_kernelPKfPfS0_S0_S1_S1_iif
.extern .shared .align 16 .b8 shared_data[];

.visible .entry _Z25layer_norm_forward_kernelPKfPfS0_S0_S1_S1_iif(
	.param .u64 .ptr .align 1 _Z25layer_norm_forward_kernelPKfPfS0_S0_S1_S1_iif_param_0,
	.param .u64 .ptr .align 1 _Z25layer_norm_forward_kernelPKfPfS0_S0_S1_S1_iif_param_1,
	.param .u64 .ptr .align 1 _Z25layer_norm_forward_kernelPKfPfS0_S0_S1_S1_iif_param_2,
	.param .u64 .ptr .align 1 _Z25layer_norm_forward_kernelPKfPfS0_S0_S1_S1_iif_param_3,
	.param .u64 .ptr .align 1 _Z25layer_norm_forward_kernelPKfPfS0_S0_S1_S1_iif_param_4,
	.param .u64 .ptr .align 1 _Z25layer_norm_forward_kernelPKfPfS0_S0_S1_S1_iif_param_5,
	.param .u32 _Z25layer_norm_forward_kernelPKfPfS0_S0_S1_S1_iif_param_6,
	.param .u32 _Z25layer_norm_forward_kernelPKfPfS0_S0_S1_S1_iif_param_7,
	.param .f32 _Z25layer_norm_forward_kernelPKfPfS0_S0_S1_S1_iif_param_8
)
{
	.reg .pred 	%p<9>;
	.reg .b32 	%r<27>;
	.reg .b32 	%f<38>;
	.reg .b64 	%rd<27>;

	ld.param.u64 	%rd10, [_Z25layer_norm_forward_kernelPKfPfS0_S0_S1_S1_iif_param_0];
	ld.param.u64 	%rd7, [_Z25layer_norm_forward_kernelPKfPfS0_S0_S1_S1_iif_param_1];
	ld.param.u64 	%rd8, [_Z25layer_norm_forward_kernelPKfPfS0_S0_S1_S1_iif_param_2];
	ld.param.u64 	%rd9, [_Z25layer_norm_forward_kernelPKfPfS0_S0_S1_S1_iif_param_3];
	ld.param.u64 	%rd11, [_Z25layer_norm_forward_kernelPKfPfS0_S0_S1_S1_iif_param_4];
	ld.param.u64 	%rd12, [_Z25layer_norm_forward_kernelPKfPfS0_S0_S1_S1_iif_param_5];
	ld.param.u32 	%r15, [_Z25layer_norm_forward_kernelPKfPfS0_S0_S1_S1_iif_param_7];
	ld.param.f32 	%f10, [_Z25layer_norm_forward_kernelPKfPfS0_S0_S1_S1_iif_param_8];
	cvta.to.global.u64 	%rd1, %rd10;
	cvta.to.global.u64 	%rd2, %rd12;
	cvta.to.global.u64 	%rd3, %rd11;
	mov.u32 	%r1, %ctaid.x;
	mov.u32 	%r2, %ntid.x;
	mov.u32 	%r26, %tid.x;
	setp.ge.s32 	%p1, %r26, %r15;
	mov.f32 	%f36, 0f00000000;
	mov.f32 	%f37, %f36;
	@%p1 bra 	$L__BB0_3;
	mul.lo.s32 	%r4, %r15, %r1;
	mov.f32 	%f37, 0f00000000;
	mov.u32 	%r24, %r26;
	mov.f32 	%f36, %f37;
$L__BB0_2:
	add.s32 	%r16, %r24, %r4;
	mul.wide.s32 	%rd13, %r16, 4;
	add.s64 	%rd14, %rd1, %rd13;
	ld.global.f32 	%f13, [%rd14];
	add.f32 	%f36, %f36, %f13;
	fma.rn.f32 	%f37, %f13, %f13, %f37;
	add.s32 	%r24, %r24, %r2;
	setp.lt.s32 	%p2, %r24, %r15;
	@%p2 bra 	$L__BB0_2;
$L__BB0_3:
	shl.b32 	%r17, %r2, 2;
	mov.u32 	%r18, shared_data;
	add.s32 	%r7, %r18, %r17;
	shl.b32 	%r19, %r26, 2;
	add.s32 	%r8, %r18, %r19;
	st.shared.f32 	[%r8], %f36;
	add.s32 	%r9, %r7, %r19;
	st.shared.f32 	[%r9], %f37;
	bar.sync 	0;
	setp.lt.u32 	%p3, %r2, 2;
	@%p3 bra 	$L__BB0_8;
	mov.u32 	%r25, %r2;
$L__BB0_5:
	shr.u32 	%r11, %r25, 1;
	setp.ge.u32 	%p4, %r26, %r11;
	@%p4 bra 	$L__BB0_7;
	shl.b32 	%r20, %r11, 2;
	add.s32 	%r21, %r8, %r20;
	ld.shared.f32 	%f14, [%r21];
	ld.shared.f32 	%f15, [%r8];
	add.f32 	%f16, %f14, %f15;
	st.shared.f32 	[%r8], %f16;
	add.s32 	%r22, %r9, %r20;
	ld.shared.f32 	%f17, [%r22];
	ld.shared.f32 	%f18, [%r9];
	add.f32 	%f19, %f17, %f18;
	st.shared.f32 	[%r9], %f19;
$L__BB0_7:
	bar.sync 	0;
	setp.gt.u32 	%p5, %r25, 3;
	mov.u32 	%r25, %r11;
	@%p5 bra 	$L__BB0_5;
$L__BB0_8:
	setp.ne.s32 	%p6, %r26, 0;
	@%p6 bra 	$L__BB0_10;
	ld.shared.f32 	%f20, [shared_data];
	cvt.rn.f32.s32 	%f21, %r15;
	div.rn.f32 	%f22, %f20, %f21;
	mul.wide.u32 	%rd15, %r1, 4;
	add.s64 	%rd16, %rd3, %rd15;
	st.global.f32 	[%rd16], %f22;
	ld.shared.f32 	%f23, [%r7];
	div.rn.f32 	%f24, %f23, %f21;
	mul.f32 	%f25, %f22, %f22;
	sub.f32 	%f26, %f24, %f25;
	add.s64 	%rd17, %rd2, %rd15;
	st.global.f32 	[%rd17], %f26;
$L__BB0_10:
	setp.ge.s32 	%p7, %r26, %r15;
	bar.sync 	0;
	mul.wide.u32 	%rd18, %r1, 4;
	add.s64 	%rd19, %rd3, %rd18;
	ld.global.f32 	%f7, [%rd19];
	add.s64 	%rd20, %rd2, %rd18;
	ld.global.f32 	%f27, [%rd20];
	add.f32 	%f8, %f10, %f27;
	@%p7 bra 	$L__BB0_13;
	mul.lo.s32 	%r12, %r15, %r1;
	cvta.to.global.u64 	%rd4, %rd8;
	cvta.to.global.u64 	%rd5, %rd9;
	cvta.to.global.u64 	%rd6, %rd7;
	rsqrt.approx.f32 	%f9, %f8;
$L__BB0_12:
	add.s32 	%r23, %r26, %r12;
	mul.wide.s32 	%rd21, %r23, 4;
	add.s64 	%rd22, %rd1, %rd21;
	ld.global.f32 	%f28, [%rd22];
	sub.f32 	%f29, %f28, %f7;
	mul.f32 	%f30, %f9, %f29;
	mul.wide.s32 	%rd23, %r26, 4;
	add.s64 	%rd24, %rd4, %rd23;
	ld.global.f32 	%f31, [%rd24];
	add.s64 	%rd25, %rd5, %rd23;
	ld.global.f32 	%f32, [%rd25];
	fma.rn.f32 	%f33, %f31, %f30, %f32;
	add.s64 	%rd26, %rd6, %rd21;
	st.global.f32 	[%rd26], %f33;
	add.s32 	%r26, %r26, %r2;
	setp.lt.s32 	%p8, %r26, %r15;
	@%p8 bra 	$L__BB0_12;
$L__BB0_13:
	ret;

}
	// .globl	_Z33layer_norm_backward_params_kernelPKfS0_S0_S0_PfS1_iif
.visible .entry _Z33layer_norm_backward_params_kernelPKfS0_S0_S0_PfS1_iif(
	.param .u64 .ptr .align 1 _Z33layer_norm_backward_params_kernelPKfS0_S0_S0_PfS1_iif_param_0,
	.param .u64 .ptr .align 1 _Z33layer_norm_backward_params_kernelPKfS0_S0_S0_PfS1_iif_param_1,
	.param .u64 .ptr .align 1 _Z33layer_norm_backward_params_kernelPKfS0_S0_S0_PfS1_iif_param_2,
	.param .u64 .ptr .align 1 _Z33layer_norm_backward_params_kernelPKfS0_S0_S0_PfS1_iif_param_3,
	.param .u64 .ptr .align 1 _Z33layer_norm_backward_params_kernelPKfS0_S0_S0_PfS1_iif_param_4,
	.param .u64 .ptr .align 1 _Z33layer_norm_backward_params_kernelPKfS0_S0_S0_PfS1_iif_param_5,
	.param .u32 _Z33layer_norm_backward_params_kernelPKfS0_S0_S0_PfS1_iif_param_6,
	.param .u32 _Z33layer_norm_backward_params_kernelPKfS0_S0_S0_PfS1_iif_param_7,
	.param .f32 _Z33layer_norm_backward_params_kernelPKfS0_S0_S0_PfS1_iif_param_8
)
{
	.reg .pred 	%p<7>;
	.reg .b32 	%r<22>;
	.reg .b32 	%f<30>;
	.reg .b64 	%rd<22>;

	ld.param.u64 	%rd5, [_Z33layer_norm_backward_params_kernelPKfS0_S0_S0_PfS1_iif_param_0];
	ld.param.u64 	%rd6, [_Z33layer_norm_backward_params_kernelPKfS0_S0_S0_PfS1_iif_param_1];
	ld.param.u64 	%rd7, [_Z33layer_norm_backward_params_kernelPKfS0_S0_S0_PfS1_iif_param_2];
	ld.param.u64 	%rd8, [_Z33layer_norm_backward_params_kernelPKfS0_S0_S0_PfS1_iif_param_3];
	ld.param.u64 	%rd9, [_Z33layer_norm_backward_params_kernelPKfS0_S0_S0_PfS1_iif_param_4];
	ld.param.u64 	%rd10, [_Z33layer_norm_backward_params_kernelPKfS0_S0_S0_PfS1_iif_param_5];
	ld.param.u32 	%r11, [_Z33layer_norm_backward_params_kernelPKfS0_S0_S0_PfS1_iif_param_6];
	ld.param.u32 	%r12, [_Z33layer_norm_backward_params_kernelPKfS0_S0_S0_PfS1_iif_param_7];
	ld.param.f32 	%f7, [_Z33layer_norm_backward_params_kernelPKfS0_S0_S0_PfS1_iif_param_8];
	mov.u32 	%r1, %ctaid.x;
	mov.u32 	%r21, %ntid.x;
	mov.u32 	%r3, %tid.x;
	setp.ge.s32 	%p1, %r3, %r11;
	mov.f32 	%f28, 0f00000000;
	mov.f32 	%f29, %f28;
	@%p1 bra 	$L__BB1_3;
	cvta.to.global.u64 	%rd1, %rd8;
	cvta.to.global.u64 	%rd2, %rd6;
	cvta.to.global.u64 	%rd3, %rd7;
	cvta.to.global.u64 	%rd4, %rd5;
	mov.f32 	%f29, 0f00000000;
	mov.u32 	%r20, %r3;
	mov.f32 	%f28, %f29;
$L__BB1_2:
	mul.wide.s32 	%rd11, %r20, 4;
	add.s64 	%rd12, %rd1, %rd11;
	ld.global.f32 	%f10, [%rd12];
	add.f32 	%f11, %f7, %f10;
	rsqrt.approx.f32 	%f12, %f11;
	mad.lo.s32 	%r13, %r20, %r12, %r1;
	mul.wide.s32 	%rd13, %r13, 4;
	add.s64 	%rd14, %rd2, %rd13;
	ld.global.f32 	%f13, [%rd14];
	add.s64 	%rd15, %rd3, %rd11;
	ld.global.f32 	%f14, [%rd15];
	sub.f32 	%f15, %f13, %f14;
	mul.f32 	%f16, %f12, %f15;
	add.s64 	%rd16, %rd4, %rd13;
	ld.global.f32 	%f17, [%rd16];
	fma.rn.f32 	%f28, %f17, %f16, %f28;
	add.f32 	%f29, %f29, %f17;
	add.s32 	%r20, %r20, %r21;
	setp.lt.s32 	%p2, %r20, %r11;
	@%p2 bra 	$L__BB1_2;
$L__BB1_3:
	shl.b32 	%r14, %r21, 2;
	mov.u32 	%r15, shared_data;
	add.s32 	%r6, %r15, %r14;
	shl.b32 	%r16, %r3, 2;
	add.s32 	%r7, %r15, %r16;
	st.shared.f32 	[%r7], %f28;
	add.s32 	%r8, %r6, %r16;
	st.shared.f32 	[%r8], %f29;
	bar.sync 	0;
	setp.lt.u32 	%p3, %r21, 2;
	@%p3 bra 	$L__BB1_7;
$L__BB1_4:
	shr.u32 	%r10, %r21, 1;
	setp.ge.u32 	%p4, %r3, %r10;
	@%p4 bra 	$L__BB1_6;
	shl.b32 	%r17, %r10, 2;
	add.s32 	%r18, %r7, %r17;
	ld.shared.f32 	%f18, [%r18];
	ld.shared.f32 	%f19, [%r7];
	add.f32 	%f20, %f18, %f19;
	st.shared.f32 	[%r7], %f20;
	add.s32 	%r19, %r8, %r17;
	ld.shared.f32 	%f21, [%r19];
	ld.shared.f32 	%f22, [%r8];
	add.f32 	%f23, %f21, %f22;
	st.shared.f32 	[%r8], %f23;
$L__BB1_6:
	bar.sync 	0;
	setp.gt.u32 	%p5, %r21, 3;
	mov.u32 	%r21, %r10;
	@%p5 bra 	$L__BB1_4;
$L__BB1_7:
	setp.ne.s32 	%p6, %r3, 0;
	@%p6 bra 	$L__BB1_9;
	ld.shared.f32 	%f24, [shared_data];
	cvta.to.global.u64 	%rd17, %rd9;
	mul.wide.u32 	%rd18, %r1, 4;
	add.s64 	%rd19, %rd17, %rd18;
	st.global.f32 	[%rd19], %f24;
	ld.shared.f32 	%f25, [%r6];
	cvta.to.global.u64 	%rd20, %rd10;
	add.s64 	%rd21, %rd20, %rd18;
	st.global.f32 	[%rd21], %f25;
$L__BB1_9:
	ret;

}
	// .globl	_Z32layer_norm_backward_input_kernelPKfS0_S0_S0_S0_Pfiif
.visible .entry _Z32layer_norm_backward_input_kernelPKfS0_S0_S0_S0_Pfiif(
	.param .u64 .ptr .align 1 _Z32layer_norm_backward_input_kernelPKfS0_S0_S0_S0_Pfiif_param_0,
	.param .u64 .ptr .align 1 _Z32layer_norm_backward_input_kernelPKfS0_S0_S0_S0_Pfiif_param_1,
	.param .u64 .ptr .align 1 _Z32layer_norm_backward_input_kernelPKfS0_S0_S0_S0_Pfiif_param_2,
	.param .u64 .ptr .align 1 _Z32layer_norm_backward_input_kernelPKfS0_S0_S0_S0_Pfiif_param_3,
	.param .u64 .ptr .align 1 _Z32layer_norm_backward_input_kernelPKfS0_S0_S0_S0_Pfiif_param_4,
	.param .u64 .ptr .align 1 _Z32layer_norm_backward_input_kernelPKfS0_S0_S0_S0_Pfiif_param_5,
	.param .u32 _Z32layer_norm_backward_input_kernelPKfS0_S0_S0_S0_Pfiif_param_6,
	.param .u32 _Z32layer_norm_backward_input_kernelPKfS0_S0_S0_S0_Pfiif_param_7,
	.param .f32 _Z32layer_norm_backward_input_kernelPKfS0_S0_S0_S0_Pfiif_param_8
)
{
	.reg .pred 	%p<8>;
	.reg .b32 	%r<27>;
	.reg .b32 	%f<46>;
	.reg .b64 	%rd<28>;

	ld.param.u64 	%rd8, [_Z32layer_norm_backward_input_kernelPKfS0_S0_S0_S0_Pfiif_param_0];
	ld.param.u64 	%rd9, [_Z32layer_norm_backward_input_kernelPKfS0_S0_S0_S0_Pfiif_param_1];
	ld.param.u64 	%rd10, [_Z32layer_norm_backward_input_kernelPKfS0_S0_S0_S0_Pfiif_param_2];
	ld.param.u64 	%rd11, [_Z32layer_norm_backward_input_kernelPKfS0_S0_S0_S0_Pfiif_param_3];
	ld.param.u64 	%rd6, [_Z32layer_norm_backward_input_kernelPKfS0_S0_S0_S0_Pfiif_param_4];
	ld.param.u64 	%rd7, [_Z32layer_norm_backward_input_kernelPKfS0_S0_S0_S0_Pfiif_param_5];
	ld.param.u32 	%r15, [_Z32layer_norm_backward_input_kernelPKfS0_S0_S0_S0_Pfiif_param_7];
	ld.param.f32 	%f13, [_Z32layer_norm_backward_input_kernelPKfS0_S0_S0_S0_Pfiif_param_8];
	cvta.to.global.u64 	%rd12, %rd11;
	cvta.to.global.u64 	%rd1, %rd9;
	cvta.to.global.u64 	%rd2, %rd10;
	cvta.to.global.u64 	%rd3, %rd8;
	mov.u32 	%r1, %ctaid.x;
	mov.u32 	%r2, %ntid.x;
	mov.u32 	%r26, %tid.x;
	setp.ge.s32 	%p1, %r26, %r15;
	mul.wide.u32 	%rd13, %r1, 4;
	add.s64 	%rd4, %rd12, %rd13;
	mov.f32 	%f44, 0f00000000;
	mov.f32 	%f45, %f44;
	@%p1 bra 	$L__BB2_3;
	mul.lo.s32 	%r4, %r15, %r1;
	ld.global.f32 	%f1, [%rd4];
	mov.f32 	%f45, 0f00000000;
	mov.u32 	%r24, %r26;
	mov.f32 	%f44, %f45;
$L__BB2_2:
	add.s32 	%r16, %r24, %r4;
	mul.wide.s32 	%rd14, %r16, 4;
	add.s64 	%rd15, %rd3, %rd14;
	ld.global.f32 	%f16, [%rd15];
	mul.wide.s32 	%rd16, %r24, 4;
	add.s64 	%rd17, %rd2, %rd16;
	ld.global.f32 	%f17, [%rd17];
	mul.f32 	%f18, %f16, %f17;
	add.s64 	%rd18, %rd1, %rd14;
	ld.global.f32 	%f19, [%rd18];
	sub.f32 	%f20, %f19, %f1;
	add.f32 	%f44, %f44, %f18;
	fma.rn.f32 	%f45, %f18, %f20, %f45;
	add.s32 	%r24, %r24, %r2;
	setp.lt.s32 	%p2, %r24, %r15;
	@%p2 bra 	$L__BB2_2;
$L__BB2_3:
	shl.b32 	%r17, %r2, 2;
	mov.u32 	%r18, shared_data;
	add.s32 	%r7, %r18, %r17;
	shl.b32 	%r19, %r26, 2;
	add.s32 	%r8, %r18, %r19;
	st.shared.f32 	[%r8], %f44;
	add.s32 	%r9, %r7, %r19;
	st.shared.f32 	[%r9], %f45;
	bar.sync 	0;
	setp.lt.u32 	%p3, %r2, 2;
	@%p3 bra 	$L__BB2_8;
	mov.u32 	%r25, %r2;
$L__BB2_5:
	shr.u32 	%r11, %r25, 1;
	setp.ge.u32 	%p4, %r26, %r11;
	@%p4 bra 	$L__BB2_7;
	shl.b32 	%r20, %r11, 2;
	add.s32 	%r21, %r8, %r20;
	ld.shared.f32 	%f21, [%r21];
	ld.shared.f32 	%f22, [%r8];
	add.f32 	%f23, %f21, %f22;
	st.shared.f32 	[%r8], %f23;
	add.s32 	%r22, %r9, %r20;
	ld.shared.f32 	%f24, [%r22];
	ld.shared.f32 	%f25, [%r9];
	add.f32 	%f26, %f24, %f25;
	st.shared.f32 	[%r9], %f26;
$L__BB2_7:
	bar.sync 	0;
	setp.gt.u32 	%p5, %r25, 3;
	mov.u32 	%r25, %r11;
	@%p5 bra 	$L__BB2_5;
$L__BB2_8:
	setp.ge.s32 	%p6, %r26, %r15;
	cvta.to.global.u64 	%rd19, %rd6;
	add.s64 	%rd21, %rd19, %rd13;
	ld.global.f32 	%f27, [%rd21];
	add.f32 	%f28, %f13, %f27;
	rsqrt.approx.f32 	%f8, %f28;
	@%p6 bra 	$L__BB2_11;
	ld.shared.f32 	%f9, [%r7];
	ld.shared.f32 	%f29, [shared_data];
	mul.lo.s32 	%r12, %r15, %r1;
	cvt.rn.f32.u32 	%f10, %r15;
	div.rn.f32 	%f11, %f29, %f10;
	cvta.to.global.u64 	%rd5, %rd7;
	mul.f32 	%f12, %f8, %f8;
$L__BB2_10:
	add.s32 	%r23, %r26, %r12;
	mul.wide.s32 	%rd22, %r23, 4;
	add.s64 	%rd23, %rd3, %rd22;
	ld.global.f32 	%f30, [%rd23];
	mul.wide.s32 	%rd24, %r26, 4;
	add.s64 	%rd25, %rd2, %rd24;
	ld.global.f32 	%f31, [%rd25];
	mul.f32 	%f32, %f30, %f31;
	add.s64 	%rd26, %rd1, %rd22;
	ld.global.f32 	%f33, [%rd26];
	ld.global.f32 	%f34, [%rd4];
	sub.f32 	%f35, %f33, %f34;
	sub.f32 	%f36, %f32, %f11;
	mul.f32 	%f37, %f12, %f35;
	mul.f32 	%f38, %f9, %f37;
	div.rn.f32 	%f39, %f38, %f10;
	sub.f32 	%f40, %f36, %f39;
	mul.f32 	%f41, %f8, %f40;
	add.s64 	%rd27, %rd5, %rd22;
	st.global.f32 	[%rd27], %f41;
	add.s32 	%r26, %r26, %r2;
	setp.lt.s32 	%p7, %r26, %r15;
	@%p7 bra 	$L__BB2_10;
$L__BB2_11:
	ret;

}


// ===== COMPILED SASS (sm_100) =====

	.target	sm_100

	.elftype	@"ET_EXEC"


//--------------------- .note.nv.tkinfo           --------------------------
	.section	.note.nv.tkinfo,"",@"SHT_NOTE"
	.sectionflags	@"SHF_NOTE_NV_TKINFO"
	.tkinfo
        /*0018*/ 	.word	0x00000002
        /*0030*/ 	.string	""
        /*0030*/ 	.string	"ptxas"
        /*0030*/ 	.string	"Cuda compilation tools, release 13.0, V13.0.88"
        /*0030*/ 	.string	"Build cuda_13.0.r13.0/compiler.36424714_0"
        /*0030*/ 	.string	"-arch sm_100 -m 64 "



//--------------------- .note.nv.cuinfo           --------------------------
	.section	.note.nv.cuinfo,"",@"SHT_NOTE"
	.sectionflags	@"SHF_NOTE_NV_CUINFO"
        /*0018*/ 	.short	0x0002
        /*001a*/ 	.short	0x0064
        /*001c*/ 	.short	0x0082
	.zero		2


//--------------------- .nv.info                  --------------------------
	.section	.nv.info,"",@"SHT_CUDA_INFO"
	.align	4


	//----- nvinfo : EIATTR_REGCOUNT
	.align		4
        /*0000*/ 	.byte	0x04, 0x2f
        /*0002*/ 	.short	(.L_1 - .L_0)
	.align		4
.L_0:
        /*0004*/ 	.word	index@(_Z25layer_norm_forward_kernelPKfPfS0_S0_S1_S1_iif)
        /*0008*/ 	.word	0x00000018


	//----- nvinfo : EIATTR_FRAME_SIZE
	.align		4
.L_1:
        /*000c*/ 	.byte	0x04, 0x11
        /*000e*/ 	.short	(.L_3 - .L_2)
	.align		4
.L_2:
        /*0010*/ 	.word	index@($__internal_1_$__cuda_sm3x_div_rn_noftz_f32_slowpath)
        /*0014*/ 	.word	0x00000000


	//----- nvinfo : EIATTR_FRAME_SIZE
	.align		4
.L_3:
        /*0018*/ 	.byte	0x04, 0x11
        /*001a*/ 	.short	(.L_5 - .L_4)
	.align		4
.L_4:
        /*001c*/ 	.word	index@(_Z25layer_norm_forward_kernelPKfPfS0_S0_S1_S1_iif)
        /*0020*/ 	.word	0x00000000


	//----- nvinfo : EIATTR_REGCOUNT
	.align		4
.L_5:
        /*0024*/ 	.byte	0x04, 0x2f
        /*0026*/ 	.short	(.L_7 - .L_6)
	.align		4
.L_6:
        /*0028*/ 	.word	index@(_Z33layer_norm_backward_params_kernelPKfS0_S0_S0_PfS1_iif)
        /*002c*/ 	.word	0x0000001a


	//----- nvinfo : EIATTR_FRAME_SIZE
	.align		4
.L_7:
        /*0030*/ 	.byte	0x04, 0x11
        /*0032*/ 	.short	(.L_9 - .L_8)
	.align		4
.L_8:
        /*0034*/ 	.word	index@(_Z33layer_norm_backward_params_kernelPKfS0_S0_S0_PfS1_iif)
        /*0038*/ 	.word	0x00000000


	//----- nvinfo : EIATTR_REGCOUNT
	.align		4
.L_9:
        /*003c*/ 	.byte	0x04, 0x2f
        /*003e*/ 	.short	(.L_11 - .L_10)
	.align		4
.L_10:
        /*0040*/ 	.word	index@(_Z32layer_norm_backward_input_kernelPKfS0_S0_S0_S0_Pfiif)
        /*0044*/ 	.word	0x00000020


	//----- nvinfo : EIATTR_FRAME_SIZE
	.align		4
.L_11:
        /*0048*/ 	.byte	0x04, 0x11
        /*004a*/ 	.short	(.L_13 - .L_12)
	.align		4
.L_12:
        /*004c*/ 	.word	index@($__internal_0_$__cuda_sm3x_div_rn_noftz_f32_slowpath)
        /*0050*/ 	.word	0x00000000


	//----- nvinfo : EIATTR_FRAME_SIZE
	.align		4
.L_13:
        /*0054*/ 	.byte	0x04, 0x11
        /*0056*/ 	.short	(.L_15 - .L_14)
	.align		4
.L_14:
        /*0058*/ 	.word	index@(_Z32layer_norm_backward_input_kernelPKfS0_S0_S0_S0_Pfiif)
        /*005c*/ 	.word	0x00000000


	//----- nvinfo : EIATTR_MIN_STACK_SIZE
	.align		4
.L_15:
        /*0060*/ 	.byte	0x04, 0x12
        /*0062*/ 	.short	(.L_17 - .L_16)
	.align		4
.L_16:
        /*0064*/ 	.word	index@(_Z32layer_norm_backward_input_kernelPKfS0_S0_S0_S0_Pfiif)
        /*0068*/ 	.word	0x00000000


	//----- nvinfo : EIATTR_MIN_STACK_SIZE
	.align		4
.L_17:
        /*006c*/ 	.byte	0x04, 0x12
        /*006e*/ 	.short	(.L_19 - .L_18)
	.align		4
.L_18:
        /*0070*/ 	.word	index@(_Z33layer_norm_backward_params_kernelPKfS0_S0_S0_PfS1_iif)
        /*0074*/ 	.word	0x00000000


	//----- nvinfo : EIATTR_MIN_STACK_SIZE
	.align		4
.L_19:
        /*0078*/ 	.byte	0x04, 0x12
        /*007a*/ 	.short	(.L_21 - .L_20)
	.align		4
.L_20:
        /*007c*/ 	.word	index@(_Z25layer_norm_forward_kernelPKfPfS0_S0_S1_S1_iif)
        /*0080*/ 	.word	0x00000000
.L_21:


//--------------------- .nv.compat                --------------------------
	.section	.nv.compat,"",@"SHT_CUDA_COMPAT_INFO"
	.align	4
        /*0000*/ 	.byte	0x02, 0x09, 0x00, 0x00, 0x02, 0x02, 0x01, 0x00, 0x02, 0x05, 0x05, 0x00, 0x03, 0x07, 0x01, 0x01
        /*0010*/ 	.byte	0x02, 0x03, 0x00, 0x00, 0x02, 0x06, 0x01, 0x00, 0x04, 0x0b, 0x08, 0x00, 0x01, 0x00, 0x00, 0x00
        /*0020*/ 	.byte	0x00, 0x00, 0x00, 0x00


//--------------------- .nv.info._Z32layer_norm_backward_input_kernelPKfS0_S0_S0_S0_Pfiif --------------------------
	.section	.nv.info._Z32layer_norm_backward_input_kernelPKfS0_S0_S0_S0_Pfiif,"",@"SHT_CUDA_INFO"
	.sectionflags	@""
	.align	4


	//----- nvinfo : EIATTR_CUDA_API_VERSION
	.align		4
        /*0000*/ 	.byte	0x04, 0x37
        /*0002*/ 	.short	(.L_23 - .L_22)
.L_22:
        /*0004*/ 	.word	0x00000082


	//----- nvinfo : EIATTR_KPARAM_INFO
	.align		4
.L_23:
        /*0008*/ 	.byte	0x04, 0x17
        /*000a*/ 	.short	(.L_25 - .L_24)
.L_24:
        /*000c*/ 	.word	0x00000000
        /*0010*/ 	.short	0x0008
        /*0012*/ 	.short	0x0038
        /*0014*/ 	.byte	0x00, 0xf0, 0x11, 0x00


	//----- nvinfo : EIATTR_KPARAM_INFO
	.align		4
.L_25:
        /*0018*/ 	.byte	0x04, 0x17
        /*001a*/ 	.short	(.L_27 - .L_26)
.L_26:
        /*001c*/ 	.word	0x00000000
        /*0020*/ 	.short	0x0007
        /*0022*/ 	.short	0x0034
        /*0024*/ 	.byte	0x00, 0xf0, 0x11, 0x00


	//----- nvinfo : EIATTR_KPARAM_INFO
	.align		4
.L_27:
        /*0028*/ 	.byte	0x04, 0x17
        /*002a*/ 	.short	(.L_29 - .L_28)
.L_28:
        /*002c*/ 	.word	0x00000000
        /*0030*/ 	.short	0x0006
        /*0032*/ 	.short	0x0030
        /*0034*/ 	.byte	0x00, 0xf0, 0x11, 0x00


	//----- nvinfo : EIATTR_KPARAM_INFO
	.align		4
.L_29:
        /*0038*/ 	.byte	0x04, 0x17
        /*003a*/ 	.short	(.L_31 - .L_30)
.L_30:
        /*003c*/ 	.word	0x00000000
        /*0040*/ 	.short	0x0005
        /*0042*/ 	.short	0x0028
        /*0044*/ 	.byte	0x00, 0xf5, 0x21, 0x00


	//----- nvinfo : EIATTR_KPARAM_INFO
	.align		4
.L_31:
        /*0048*/ 	.byte	0x04, 0x17
        /*004a*/ 	.short	(.L_33 - .L_32)
.L_32:
        /*004c*/ 	.word	0x00000000
        /*0050*/ 	.short	0x0004
        /*0052*/ 	.short	0x0020
        /*0054*/ 	.byte	0x00, 0xf5, 0x21, 0x00


	//----- nvinfo : EIATTR_KPARAM_INFO
	.align		4
.L_33:
        /*0058*/ 	.byte	0x04, 0x17
        /*005a*/ 	.short	(.L_35 - .L_34)
.L_34:
        /*005c*/ 	.word	0x00000000
        /*0060*/ 	.short	0x0003
        /*0062*/ 	.short	0x0018
        /*0064*/ 	.byte	0x00, 0xf5, 0x21, 0x00


	//----- nvinfo : EIATTR_KPARAM_INFO
	.align		4
.L_35:
        /*0068*/ 	.byte	0x04, 0x17
        /*006a*/ 	.short	(.L_37 - .L_36)
.L_36:
        /*006c*/ 	.word	0x00000000
        /*0070*/ 	.short	0x0002
        /*0072*/ 	.short	0x0010
        /*0074*/ 	.byte	0x00, 0xf5, 0x21, 0x00


	//----- nvinfo : EIATTR_KPARAM_INFO
	.align		4
.L_37:
        /*0078*/ 	.byte	0x04, 0x17
        /*007a*/ 	.short	(.L_39 - .L_38)
.L_38:
        /*007c*/ 	.word	0x00000000
        /*0080*/ 	.short	0x0001
        /*0082*/ 	.short	0x0008
        /*0084*/ 	.byte	0x00, 0xf5, 0x21, 0x00


	//----- nvinfo : EIATTR_KPARAM_INFO
	.align		4
.L_39:
        /*0088*/ 	.byte	0x04, 0x17
        /*008a*/ 	.short	(.L_41 - .L_40)
.L_40:
        /*008c*/ 	.word	0x00000000
        /*0090*/ 	.short	0x0000
        /*0092*/ 	.short	0x0000
        /*0094*/ 	.byte	0x00, 0xf5, 0x21, 0x00


	//----- nvinfo : EIATTR_SPARSE_MMA_MASK
	.align		4
.L_41:
        /*0098*/ 	.byte	0x03, 0x50
        /*009a*/ 	.short	0x0000


	//----- nvinfo : EIATTR_MAXREG_COUNT
	.align		4
        /*009c*/ 	.byte	0x03, 0x1b
        /*009e*/ 	.short	0x00ff


	//----- nvinfo : EIATTR_NUM_BARRIERS
	.align		4
        /*00a0*/ 	.byte	0x02, 0x4c
        /*00a2*/ 	.byte	0x01
	.zero		1


	//----- nvinfo : EIATTR_MERCURY_ISA_VERSION
	.align		4
        /*00a4*/ 	.byte	0x03, 0x5f
        /*00a6*/ 	.short	0x0101


	//----- nvinfo : EIATTR_VRC_CTA_INIT_COUNT
	.align		4
        /*00a8*/ 	.byte	0x02, 0x4a
	.zero		1
	.zero		1


	//----- nvinfo : EIATTR_EXIT_INSTR_OFFSETS
	.align		4
        /*00ac*/ 	.byte	0x04, 0x1c
        /*00ae*/ 	.short	(.L_43 - .L_42)


	//   ....[0]....
.L_42:
        /*00b0*/ 	.word	0x00000490


	//   ....[1]....
        /*00b4*/ 	.word	0x00000880


	//----- nvinfo : EIATTR_CRS_STACK_SIZE
	.align		4
.L_43:
        /*00b8*/ 	.byte	0x04, 0x1e
        /*00ba*/ 	.short	(.L_45 - .L_44)
.L_44:
        /*00bc*/ 	.word	0x00000000


	//----- nvinfo : EIATTR_CBANK_PARAM_SIZE
	.align		4
.L_45:
        /*00c0*/ 	.byte	0x03, 0x19
        /*00c2*/ 	.short	0x003c


	//----- nvinfo : EIATTR_PARAM_CBANK
	.align		4
        /*00c4*/ 	.byte	0x04, 0x0a
        /*00c6*/ 	.short	(.L_47 - .L_46)
	.align		4
.L_46:
        /*00c8*/ 	.word	index@(.nv.constant0._Z32layer_norm_backward_input_kernelPKfS0_S0_S0_S0_Pfiif)
        /*00cc*/ 	.short	0x0380
        /*00ce*/ 	.short	0x003c


	//----- nvinfo : EIATTR_SW_WAR
	.align		4
.L_47:
        /*00d0*/ 	.byte	0x04, 0x36
        /*00d2*/ 	.short	(.L_49 - .L_48)
.L_48:
        /*00d4*/ 	.word	0x00000008
.L_49:


//--------------------- .nv.info._Z33layer_norm_backward_params_kernelPKfS0_S0_S0_PfS1_iif --------------------------
	.section	.nv.info._Z33layer_norm_backward_params_kernelPKfS0_S0_S0_PfS1_iif,"",@"SHT_CUDA_INFO"
	.sectionflags	@""
	.align	4


	//----- nvinfo : EIATTR_CUDA_API_VERSION
	.align		4
        /*0000*/ 	.byte	0x04, 0x37
        /*0002*/ 	.short	(.L_51 - .L_50)
.L_50:
        /*0004*/ 	.word	0x00000082


	//----- nvinfo : EIATTR_KPARAM_INFO
	.align		4
.L_51:
        /*0008*/ 	.byte	0x04, 0x17
        /*000a*/ 	.short	(.L_53 - .L_52)
.L_52:
        /*000c*/ 	.word	0x00000000
        /*0010*/ 	.short	0x0008
        /*0012*/ 	.short	0x0038
        /*0014*/ 	.byte	0x00, 0xf0, 0x11, 0x00


	//----- nvinfo : EIATTR_KPARAM_INFO
	.align		4
.L_53:
        /*0018*/ 	.byte	0x04, 0x17
        /*001a*/ 	.short	(.L_55 - .L_54)
.L_54:
        /*001c*/ 	.word	0x00000000
        /*0020*/ 	.short	0x0007
        /*0022*/ 	.short	0x0034
        /*0024*/ 	.byte	0x00, 0xf0, 0x11, 0x00


	//----- nvinfo : EIATTR_KPARAM_INFO
	.align		4
.L_55:
        /*0028*/ 	.byte	0x04, 0x17
        /*002a*/ 	.short	(.L_57 - .L_56)
.L_56:
        /*002c*/ 	.word	0x00000000
        /*0030*/ 	.short	0x0006
        /*0032*/ 	.short	0x0030
        /*0034*/ 	.byte	0x00, 0xf0, 0x11, 0x00


	//----- nvinfo : EIATTR_KPARAM_INFO
	.align		4
.L_57:
        /*0038*/ 	.byte	0x04, 0x17
        /*003a*/ 	.short	(.L_59 - .L_58)
.L_58:
        /*003c*/ 	.word	0x00000000
        /*0040*/ 	.short	0x0005
        /*0042*/ 	.short	0x0028
        /*0044*/ 	.byte	0x00, 0xf5, 0x21, 0x00


	//----- nvinfo : EIATTR_KPARAM_INFO
	.align		4
.L_59:
        /*0048*/ 	.byte	0x04, 0x17
        /*004a*/ 	.short	(.L_61 - .L_60)
.L_60:
        /*004c*/ 	.word	0x00000000
        /*0050*/ 	.short	0x0004
        /*0052*/ 	.short	0x0020
        /*0054*/ 	.byte	0x00, 0xf5, 0x21, 0x00


	//----- nvinfo : EIATTR_KPARAM_INFO
	.align		4
.L_61:
        /*0058*/ 	.byte	0x04, 0x17
        /*005a*/ 	.short	(.L_63 - .L_62)
.L_62:
        /*005c*/ 	.word	0x00000000
        /*0060*/ 	.short	0x0003
        /*0062*/ 	.short	0x0018
        /*0064*/ 	.byte	0x00, 0xf5, 0x21, 0x00


	//----- nvinfo : EIATTR_KPARAM_INFO
	.align		4
.L_63:
        /*0068*/ 	.byte	0x04, 0x17
        /*006a*/ 	.short	(.L_65 - .L_64)
.L_64:
        /*006c*/ 	.word	0x00000000
        /*0070*/ 	.short	0x0002
        /*0072*/ 	.short	0x0010
        /*0074*/ 	.byte	0x00, 0xf5, 0x21, 0x00


	//----- nvinfo : EIATTR_KPARAM_INFO
	.align		4
.L_65:
        /*0078*/ 	.byte	0x04, 0x17
        /*007a*/ 	.short	(.L_67 - .L_66)
.L_66:
        /*007c*/ 	.word	0x00000000
        /*0080*/ 	.short	0x0001
        /*0082*/ 	.short	0x0008
        /*0084*/ 	.byte	0x00, 0xf5, 0x21, 0x00


	//----- nvinfo : EIATTR_KPARAM_INFO
	.align		4
.L_67:
        /*0088*/ 	.byte	0x04, 0x17
        /*008a*/ 	.short	(.L_69 - .L_68)
.L_68:
        /*008c*/ 	.word	0x00000000
        /*0090*/ 	.short	0x0000
        /*0092*/ 	.short	0x0000
        /*0094*/ 	.byte	0x00, 0xf5, 0x21, 0x00


	//----- nvinfo : EIATTR_SPARSE_MMA_MASK
	.align		4
.L_69:
        /*0098*/ 	.byte	0x03, 0x50
        /*009a*/ 	.short	0x0000


	//----- nvinfo : EIATTR_MAXREG_COUNT
	.align		4
        /*009c*/ 	.byte	0x03, 0x1b
        /*009e*/ 	.short	0x00ff


	//----- nvinfo : EIATTR_NUM_BARRIERS
	.align		4
        /*00a0*/ 	.byte	0x02, 0x4c
        /*00a2*/ 	.byte	0x01
	.zero		1


	//----- nvinfo : EIATTR_MERCURY_ISA_VERSION
	.align		4
        /*00a4*/ 	.byte	0x03, 0x5f
        /*00a6*/ 	.short	0x0101


	//----- nvinfo : EIATTR_VRC_CTA_INIT_COUNT
	.align		4
        /*00a8*/ 	.byte	0x02, 0x4a
	.zero		1
	.zero		1


	//----- nvinfo : EIATTR_EXIT_INSTR_OFFSETS
	.align		4
        /*00ac*/ 	.byte	0x04, 0x1c
        /*00ae*/ 	.short	(.L_71 - .L_70)


	//   ....[0]....
.L_70:
        /*00b0*/ 	.word	0x000004a0


	//   ....[1]....
        /*00b4*/ 	.word	0x00000560


	//----- nvinfo : EIATTR_CRS_STACK_SIZE
	.align		4
.L_71:
        /*00b8*/ 	.byte	0x04, 0x1e
        /*00ba*/ 	.short	(.L_73 - .L_72)
.L_72:
        /*00bc*/ 	.word	0x00000000


	//----- nvinfo : EIATTR_CBANK_PARAM_SIZE
	.align		4
.L_73:
        /*00c0*/ 	.byte	0x03, 0x19
        /*00c2*/ 	.short	0x003c


	//----- nvinfo : EIATTR_PARAM_CBANK
	.align		4
        /*00c4*/ 	.byte	0x04, 0x0a
        /*00c6*/ 	.short	(.L_75 - .L_74)
	.align		4
.L_74:
        /*00c8*/ 	.word	index@(.nv.constant0._Z33layer_norm_backward_params_kernelPKfS0_S0_S0_PfS1_iif)
        /*00cc*/ 	.short	0x0380
        /*00ce*/ 	.short	0x003c


	//----- nvinfo : EIATTR_SW_WAR
	.align		4
.L_75:
        /*00d0*/ 	.byte	0x04, 0x36
        /*00d2*/ 	.short	(.L_77 - .L_76)
.L_76:
        /*00d4*/ 	.word	0x00000008
.L_77:


//--------------------- .nv.info._Z25layer_norm_forward_kernelPKfPfS0_S0_S1_S1_iif --------------------------
	.section	.nv.info._Z25layer_norm_forward_kernelPKfPfS0_S0_S1_S1_iif,"",@"SHT_CUDA_INFO"
	.sectionflags	@""
	.align	4


	//----- nvinfo : EIATTR_CUDA_API_VERSION
	.align		4
        /*0000*/ 	.byte	0x04, 0x37
        /*0002*/ 	.short	(.L_79 - .L_78)
.L_78:
        /*0004*/ 	.word	0x00000082


	//----- nvinfo : EIATTR_KPARAM_INFO
	.align		4
.L_79:
        /*0008*/ 	.byte	0x04, 0x17
        /*000a*/ 	.short	(.L_81 - .L_80)
.L_80:
        /*000c*/ 	.word	0x00000000
        /*0010*/ 	.short	0x0008
        /*0012*/ 	.short	0x0038
        /*0014*/ 	.byte	0x00, 0xf0, 0x11, 0x00


	//----- nvinfo : EIATTR_KPARAM_INFO
	.align		4
.L_81:
        /*0018*/ 	.byte	0x04, 0x17
        /*001a*/ 	.short	(.L_83 - .L_82)
.L_82:
        /*001c*/ 	.word	0x00000000
        /*0020*/ 	.short	0x0007
        /*0022*/ 	.short	0x0034
        /*0024*/ 	.byte	0x00, 0xf0, 0x11, 0x00


	//----- nvinfo : EIATTR_KPARAM_INFO
	.align		4
.L_83:
        /*0028*/ 	.byte	0x04, 0x17
        /*002a*/ 	.short	(.L_85 - .L_84)
.L_84:
        /*002c*/ 	.word	0x00000000
        /*0030*/ 	.short	0x0006
        /*0032*/ 	.short	0x0030
        /*0034*/ 	.byte	0x00, 0xf0, 0x11, 0x00


	//----- nvinfo : EIATTR_KPARAM_INFO
	.align		4
.L_85:
        /*0038*/ 	.byte	0x04, 0x17
        /*003a*/ 	.short	(.L_87 - .L_86)
.L_86:
        /*003c*/ 	.word	0x00000000
        /*0040*/ 	.short	0x0005
        /*0042*/ 	.short	0x0028
        /*0044*/ 	.byte	0x00, 0xf5, 0x21, 0x00


	//----- nvinfo : EIATTR_KPARAM_INFO
	.align		4
.L_87:
        /*0048*/ 	.byte	0x04, 0x17
        /*004a*/ 	.short	(.L_89 - .L_88)
.L_88:
        /*004c*/ 	.word	0x00000000
        /*0050*/ 	.short	0x0004
        /*0052*/ 	.short	0x0020
        /*0054*/ 	.byte	0x00, 0xf5, 0x21, 0x00


	//----- nvinfo : EIATTR_KPARAM_INFO
	.align		4
.L_89:
        /*0058*/ 	.byte	0x04, 0x17
        /*005a*/ 	.short	(.L_91 - .L_90)
.L_90:
        /*005c*/ 	.word	0x00000000
        /*0060*/ 	.short	0x0003
        /*0062*/ 	.short	0x0018
        /*0064*/ 	.byte	0x00, 0xf5, 0x21, 0x00


	//----- nvinfo : EIATTR_KPARAM_INFO
	.align		4
.L_91:
        /*0068*/ 	.byte	0x04, 0x17
        /*006a*/ 	.short	(.L_93 - .L_92)
.L_92:
        /*006c*/ 	.word	0x00000000
        /*0070*/ 	.short	0x0002
        /*0072*/ 	.short	0x0010
        /*0074*/ 	.byte	0x00, 0xf5, 0x21, 0x00


	//----- nvinfo : EIATTR_KPARAM_INFO
	.align		4
.L_93:
        /*0078*/ 	.byte	0x04, 0x17
        /*007a*/ 	.short	(.L_95 - .L_94)
.L_94:
        /*007c*/ 	.word	0x00000000
        /*0080*/ 	.short	0x0001
        /*0082*/ 	.short	0x0008
        /*0084*/ 	.byte	0x00, 0xf5, 0x21, 0x00


	//----- nvinfo : EIATTR_KPARAM_INFO
	.align		4
.L_95:
        /*0088*/ 	.byte	0x04, 0x17
        /*008a*/ 	.short	(.L_97 - .L_96)
.L_96:
        /*008c*/ 	.word	0x00000000
        /*0090*/ 	.short	0x0000
        /*0092*/ 	.short	0x0000
        /*0094*/ 	.byte	0x00, 0xf5, 0x21, 0x00


	//----- nvinfo : EIATTR_SPARSE_MMA_MASK
	.align		4
.L_97:
        /*0098*/ 	.byte	0x03, 0x50
        /*009a*/ 	.short	0x0000


	//----- nvinfo : EIATTR_MAXREG_COUNT
	.align		4
        /*009c*/ 	.byte	0x03, 0x1b
        /*009e*/ 	.short	0x00ff


	//----- nvinfo : EIATTR_NUM_BARRIERS
	.align		4
        /*00a0*/ 	.byte	0x02, 0x4c
        /*00a2*/ 	.byte	0x01
	.zero		1


	//----- nvinfo : EIATTR_MERCURY_ISA_VERSION
	.align		4
        /*00a4*/ 	.byte	0x03, 0x5f
        /*00a6*/ 	.short	0x0101


	//----- nvinfo : EIATTR_VRC_CTA_INIT_COUNT
	.align		4
        /*00a8*/ 	.byte	0x02, 0x4a
	.zero		1
	.zero		1


	//----- nvinfo : EIATTR_EXIT_INSTR_OFFSETS
	.align		4
        /*00ac*/ 	.byte	0x04, 0x1c
        /*00ae*/ 	.short	(.L_99 - .L_98)


	//   ....[0]....
.L_98:
        /*00b0*/ 	.word	0x00000690


	//   ....[1]....
        /*00b4*/ 	.word	0x00000830


	//----- nvinfo : EIATTR_CRS_STACK_SIZE
	.align		4
.L_99:
        /*00b8*/ 	.byte	0x04, 0x1e
        /*00ba*/ 	.short	(.L_101 - .L_100)
.L_100:
        /*00bc*/ 	.word	0x00000000


	//----- nvinfo : EIATTR_CBANK_PARAM_SIZE
	.align		4
.L_101:
        /*00c0*/ 	.byte	0x03, 0x19
        /*00c2*/ 	.short	0x003c


	//----- nvinfo : EIATTR_PARAM_CBANK
	.align		4
        /*00c4*/ 	.byte	0x04, 0x0a
        /*00c6*/ 	.short	(.L_103 - .L_102)
	.align		4
.L_102:
        /*00c8*/ 	.word	index@(.nv.constant0._Z25layer_norm_forward_kernelPKfPfS0_S0_S1_S1_iif)
        /*00cc*/ 	.short	0x0380
        /*00ce*/ 	.short	0x003c


	//----- nvinfo : EIATTR_SW_WAR
	.align		4
.L_103:
        /*00d0*/ 	.byte	0x04, 0x36
        /*00d2*/ 	.short	(.L_105 - .L_104)
.L_104:
        /*00d4*/ 	.word	0x00000008
.L_105:


//--------------------- .nv.callgraph             --------------------------
	.section	.nv.callgraph,"",@"SHT_CUDA_CALLGRAPH"
	.align	4
	.sectionentsize	8
	.align		4
        /*0000*/ 	.word	0x00000000
	.align		4
        /*0004*/ 	.word	0xffffffff
	.align		4
        /*0008*/ 	.word	0x00000000
	.align		4
        /*000c*/ 	.word	0xfffffffe
	.align		4
        /*0010*/ 	.word	0x00000000
	.align		4
        /*0014*/ 	.word	0xfffffffd
	.align		4
        /*0018*/ 	.word	0x00000000
	.align		4
        /*001c*/ 	.word	0xfffffffc


//--------------------- .text._Z32layer_norm_backward_input_kernelPKfS0_S0_S0_S0_Pfiif --------------------------
	.section	.text._Z32layer_norm_backward_input_kernelPKfS0_S0_S0_S0_Pfiif,"ax",@progbits
	.align	128
        .global         _Z32layer_norm_backward_input_kernelPKfS0_S0_S0_S0_Pfiif
        .type           _Z32layer_norm_backward_input_kernelPKfS0_S0_S0_S0_Pfiif,@function
        .size           _Z32layer_norm_backward_input_kernelPKfS0_S0_S0_S0_Pfiif,(.L_x_52 - _Z32layer_norm_backward_input_kernelPKfS0_S0_S0_S0_Pfiif)
        .other          _Z32layer_norm_backward_input_kernelPKfS0_S0_S0_S0_Pfiif,@"STO_CUDA_ENTRY STV_DEFAULT"
_Z32layer_norm_backward_input_kernelPKfS0_S0_S0_S0_Pfiif:
.text._Z32layer_norm_backward_input_kernelPKfS0_S0_S0_S0_Pfiif:
[----:B------:R-:W-:Y:S01]  /*0000*/  LDC R1, c[0x0][0x37c] ;  /* 0x0000df00ff017b82 */ /* 0x000fe20000000800 */
[----:B------:R-:W0:Y:S01]  /*0010*/  S2R R20, SR_TID.X ;  /* 0x0000000000147919 */ /* 0x000e220000002100 */
[----:B------:R-:W0:Y:S06]  /*0020*/  LDCU UR4, c[0x0][0x3b4] ;  /* 0x00007680ff0477ac */ /* 0x000e2c0008000800 */
[----:B------:R-:W1:Y:S01]  /*0030*/  LDC.64 R4, c[0x0][0x398] ;  /* 0x0000e600ff047b82 */ /* 0x000e620000000a00 */
[----:B------:R-:W-:Y:S01]  /*0040*/  BSSY.RECONVERGENT B0, `(.L_x_0) ;  /* 0x000001e000007945 */ /* 0x000fe20003800200 */
[----:B------:R-:W1:Y:S01]  /*0050*/  S2R R19, SR_CTAID.X ;  /* 0x0000000000137919 */ /* 0x000e620000002500 */
[----:B------:R-:W2:Y:S01]  /*0060*/  LDCU.64 UR8, c[0x0][0x358] ;  /* 0x00006b00ff0877ac */ /* 0x000ea20008000a00 */
[----:B------:R-:W-:-:S02]  /*0070*/  IMAD.MOV.U32 R14, RZ, RZ, RZ ;  /* 0x000000ffff0e7224 */ /* 0x000fc400078e00ff */
[----:B------:R-:W-:Y:S01]  /*0080*/  IMAD.MOV.U32 R0, RZ, RZ, RZ ;  /* 0x000000ffff007224 */ /* 0x000fe200078e00ff */
[----:B------:R-:W3:Y:S01]  /*0090*/  LDCU UR7, c[0x0][0x360] ;  /* 0x00006c00ff0777ac */ /* 0x000ee20008000800 */
[----:B0-----:R-:W-:Y:S01]  /*00a0*/  ISETP.GE.AND P0, PT, R20, UR4, PT ;  /* 0x0000000414007c0c */ /* 0x001fe2000bf06270 */
[----:B-1----:R-:W-:-:S12]  /*00b0*/  IMAD.WIDE.U32 R4, R19, 0x4, R4 ;  /* 0x0000000413047825 */ /* 0x002fd800078e0004 */
[----:B--23--:R-:W-:Y:S05]  /*00c0*/  @P0 BRA `(.L_x_1) ;  /* 0x0000000000540947 */ /* 0x00cfea0003800000 */
[----:B------:R0:W5:Y:S01]  /*00d0*/  LDG.E R15, desc[UR8][R4.64] ;  /* 0x00000008040f7981 */ /* 0x000162000c1e1900 */
[----:B------:R-:W1:Y:S01]  /*00e0*/  LDC.64 R2, c[0x0][0x390] ;  /* 0x0000e400ff027b82 */ /* 0x000e620000000a00 */
[----:B------:R-:W-:Y:S02]  /*00f0*/  HFMA2 R0, -RZ, RZ, 0, 0 ;  /* 0x00000000ff007431 */ /* 0x000fe400000001ff */
[----:B------:R-:W-:Y:S02]  /*0100*/  IMAD.MOV.U32 R18, RZ, RZ, R20 ;  /* 0x000000ffff127224 */ /* 0x000fe400078e0014 */
[----:B------:R-:W-:-:S03]  /*0110*/  IMAD.MOV.U32 R14, RZ, RZ, RZ ;  /* 0x000000ffff0e7224 */ /* 0x000fc600078e00ff */
[----:B------:R-:W2:Y:S08]  /*0120*/  LDC.64 R6, c[0x0][0x380] ;  /* 0x0000e000ff067b82 */ /* 0x000eb00000000a00 */
[----:B0-----:R-:W3:Y:S02]  /*0130*/  LDC.64 R8, c[0x0][0x388] ;  /* 0x0000e200ff087b82 */ /* 0x001ee40000000a00 */
.L_x_2:
[----:B------:R-:W-:Y:S02]  /*0140*/  IMAD R11, R19, UR4, R18 ;  /* 0x00000004130b7c24 */ /* 0x000fe4000f8e0212 */
[----:B-1----:R-:W-:-:S04]  /*0150*/  IMAD.WIDE R16, R18, 0x4, R2 ;  /* 0x0000000412107825 */ /* 0x002fc800078e0202 */
[C---:B--2---:R-:W-:Y:S02]  /*0160*/  IMAD.WIDE R12, R11.reuse, 0x4, R6 ;  /* 0x000000040b0c7825 */ /* 0x044fe400078e0206 */
[----:B------:R-:W2:Y:S02]  /*0170*/  LDG.E R17, desc[UR8][R16.64] ;  /* 0x0000000810117981 */ /* 0x000ea4000c1e1900 */
[----:B---3--:R-:W-:Y:S02]  /*0180*/  IMAD.WIDE R10, R11, 0x4, R8 ;  /* 0x000000040b0a7825 */ /* 0x008fe400078e0208 */
[----:B------:R-:W2:Y:S04]  /*0190*/  LDG.E R12, desc[UR8][R12.64] ;  /* 0x000000080c0c7981 */ /* 0x000ea8000c1e1900 */
[----:B------:R-:W3:Y:S01]  /*01a0*/  LDG.E R10, desc[UR8][R10.64] ;  /* 0x000000080a0a7981 */ /* 0x000ee2000c1e1900 */
[----:B------:R-:W-:-:S04]  /*01b0*/  IADD3 R18, PT, PT, R18, UR7, RZ ;  /* 0x0000000712127c10 */ /* 0x000fc8000fffe0ff */
[----:B------:R-:W-:Y:S01]  /*01c0*/  ISETP.GE.AND P0, PT, R18, UR4, PT ;  /* 0x0000000412007c0c */ /* 0x000fe2000bf06270 */
[----:B--2---:R-:W-:Y:S01]  /*01d0*/  FMUL R21, R12, R17 ;  /* 0x000000110c157220 */ /* 0x004fe20000400000 */
[----:B---3-5:R-:W-:-:S03]  /*01e0*/  FADD R22, -R15, R10 ;  /* 0x0000000a0f167221 */ /* 0x028fc60000000100 */
[C---:B------:R-:W-:Y:S01]  /*01f0*/  FADD R14, R21.reuse, R14 ;  /* 0x0000000e150e7221 */ /* 0x040fe20000000000 */
[----:B------:R-:W-:-:S07]  /*0200*/  FFMA R0, R21, R22, R0 ;  /* 0x0000001615007223 */ /* 0x000fce0000000000 */
[----:B------:R-:W-:Y:S05]  /*0210*/  @!P0 BRA `(.L_x_2) ;  /* 0xfffffffc00c88947 */ /* 0x000fea000383ffff */
.L_x_1:
[----:B------:R-:W-:Y:S05]  /*0220*/  BSYNC.RECONVERGENT B0 ;  /* 0x0000000000007941 */ /* 0x000fea0003800200 */
.L_x_0:
[----:B------:R-:W0:Y:S01]  /*0230*/  S2UR UR5, SR_CgaCtaId ;  /* 0x00000000000579c3 */ /* 0x000e220000008800 */
[----:B------:R-:W-:Y:S01]  /*0240*/  UMOV UR4, 0x400 ;  /* 0x0000040000047882 */ /* 0x000fe20000000000 */
[----:B------:R-:W-:Y:S02]  /*0250*/  UISETP.GE.U32.AND UP0, UPT, UR7, 0x2, UPT ;  /* 0x000000020700788c */ /* 0x000fe4000bf06070 */
[----:B0-----:R-:W-:-:S04]  /*0260*/  ULEA UR4, UR5, UR4, 0x18 ;  /* 0x0000000405047291 */ /* 0x001fc8000f8ec0ff */
[----:B------:R-:W-:Y:S02]  /*0270*/  ULEA UR6, UR7, UR4, 0x2 ;  /* 0x0000000407067291 */ /* 0x000fe4000f8e10ff */
[----:B------:R-:W-:-:S04]  /*0280*/  LEA R8, R20, UR4, 0x2 ;  /* 0x0000000414087c11 */ /* 0x000fc8000f8e10ff */
[----:B------:R-:W-:Y:S01]  /*0290*/  LEA R9, R20, UR6, 0x2 ;  /* 0x0000000614097c11 */ /* 0x000fe2000f8e10ff */
[----:B------:R0:W-:Y:S04]  /*02a0*/  STS [R8], R14 ;  /* 0x0000000e08007388 */ /* 0x0001e80000000800 */
[----:B------:R0:W-:Y:S01]  /*02b0*/  STS [R9], R0 ;  /* 0x0000000009007388 */ /* 0x0001e20000000800 */
[----:B------:R-:W-:Y:S06]  /*02c0*/  BAR.SYNC.DEFER_BLOCKING 0x0 ;  /* 0x0000000000007b1d */ /* 0x000fec0000010000 */
[----:B------:R-:W-:Y:S05]  /*02d0*/  BRA.U !UP0, `(.L_x_3) ;  /* 0x0000000108507547 */ /* 0x000fea000b800000 */
[----:B0-----:R-:W-:-:S07]  /*02e0*/  IMAD.U32 R0, RZ, RZ, UR7 ;  /* 0x00000007ff007e24 */ /* 0x001fce000f8e00ff */
.L_x_6:
[----:B------:R-:W-:Y:S01]  /*02f0*/  SHF.R.U32.HI R11, RZ, 0x1, R0 ;  /* 0x00000001ff0b7819 */ /* 0x000fe20000011600 */
[----:B------:R-:W-:Y:S03]  /*0300*/  BSSY.RECONVERGENT B0, `(.L_x_4) ;  /* 0x000000d000007945 */ /* 0x000fe60003800200 */
[----:B------:R-:W-:-:S13]  /*0310*/  ISETP.GE.U32.AND P0, PT, R20, R11, PT ;  /* 0x0000000b1400720c */ /* 0x000fda0003f06070 */
[----:B0-----:R-:W-:Y:S05]  /*0320*/  @P0 BRA `(.L_x_5) ;  /* 0x0000000000280947 */ /* 0x001fea0003800000 */
[C---:B------:R-:W-:Y:S01]  /*0330*/  IMAD R2, R11.reuse, 0x4, R8 ;  /* 0x000000040b027824 */ /* 0x040fe200078e0208 */
[----:B------:R-:W-:Y:S01]  /*0340*/  LDS R3, [R8] ;  /* 0x0000000008037984 */ /* 0x000fe20000000800 */
[----:B------:R-:W-:-:S04]  /*0350*/  LEA R6, R11, R9, 0x2 ;  /* 0x000000090b067211 */ /* 0x000fc800078e10ff */
[----:B------:R-:W0:Y:S02]  /*0360*/  LDS R2, [R2] ;  /* 0x0000000002027984 */ /* 0x000e240000000800 */
[----:B0-----:R-:W-:-:S05]  /*0370*/  FADD R3, R2, R3 ;  /* 0x0000000302037221 */ /* 0x001fca0000000000 */
[----:B------:R-:W-:Y:S04]  /*0380*/  STS [R8], R3 ;  /* 0x0000000308007388 */ /* 0x000fe80000000800 */
[----:B------:R-:W-:Y:S04]  /*0390*/  LDS R6, [R6] ;  /* 0x0000000006067984 */ /* 0x000fe80000000800 */
[----:B------:R-:W0:Y:S02]  /*03a0*/  LDS R7, [R9] ;  /* 0x0000000009077984 */ /* 0x000e240000000800 */
[----:B0-----:R-:W-:-:S05]  /*03b0*/  FADD R7, R6, R7 ;  /* 0x0000000706077221 */ /* 0x001fca0000000000 */
[----:B------:R0:W-:Y:S02]  /*03c0*/  STS [R9], R7 ;  /* 0x0000000709007388 */ /* 0x0001e40000000800 */
.L_x_5:
[----:B------:R-:W-:Y:S05]  /*03d0*/  BSYNC.RECONVERGENT B0 ;  /* 0x0000000000007941 */ /* 0x000fea0003800200 */
.L_x_4:
[----:B------:R-:W-:Y:S01]  /*03e0*/  BAR.SYNC.DEFER_BLOCKING 0x0 ;  /* 0x0000000000007b1d */ /* 0x000fe20000010000 */
[----:B------:R-:W-:Y:S01]  /*03f0*/  ISETP.GT.U32.AND P0, PT, R0, 0x3, PT ;  /* 0x000000030000780c */ /* 0x000fe20003f04070 */
[----:B------:R-:W-:-:S12]  /*0400*/  IMAD.MOV.U32 R0, RZ, RZ, R11 ;  /* 0x000000ffff007224 */ /* 0x000fd800078e000b */
[----:B------:R-:W-:Y:S05]  /*0410*/  @P0 BRA `(.L_x_6) ;  /* 0xfffffffc00b40947 */ /* 0x000fea000383ffff */
.L_x_3:
[----:B------:R-:W1:Y:S01]  /*0420*/  LDC.64 R2, c[0x0][0x3a0] ;  /* 0x0000e800ff027b82 */ /* 0x000e620000000a00 */
[----:B------:R-:W2:Y:S01]  /*0430*/  LDCU UR10, c[0x0][0x3b4] ;  /* 0x00007680ff0a77ac */ /* 0x000ea20008000800 */
[----:B------:R-:W3:Y:S01]  /*0440*/  LDCU UR4, c[0x0][0x3b8] ;  /* 0x00007700ff0477ac */ /* 0x000ee20008000800 */
[----:B-1----:R-:W-:-:S06]  /*0450*/  IMAD.WIDE.U32 R2, R19, 0x4, R2 ;  /* 0x0000000413027825 */ /* 0x002fcc00078e0002 */
[----:B------:R-:W3:Y:S01]  /*0460*/  LDG.E R2, desc[UR8][R2.64] ;  /* 0x0000000802027981 */ /* 0x000ee2000c1e1900 */
[----:B--2---:R-:W-:Y:S01]  /*0470*/  ISETP.GE.AND P0, PT, R20, UR10, PT ;  /* 0x0000000a14007c0c */ /* 0x004fe2000bf06270 */
[----:B---3--:R-:W-:-:S12]  /*0480*/  FADD R6, R2, UR4 ;  /* 0x0000000402067e21 */ /* 0x008fd80008000000 */
[----:B------:R-:W-:Y:S05]  /*0490*/  @P0 EXIT ;  /* 0x000000000000094d */ /* 0x000fea0003800000 */
[----:B------:R-:W1:Y:S01]  /*04a0*/  S2UR UR5, SR_CgaCtaId ;  /* 0x00000000000579c3 */ /* 0x000e620000008800 */
[----:B------:R-:W-:Y:S01]  /*04b0*/  UMOV UR4, 0x400 ;  /* 0x0000040000047882 */ /* 0x000fe20000000000 */
[----:B------:R-:W-:Y:S01]  /*04c0*/  I2FP.F32.U32 R21, UR10 ;  /* 0x0000000a00157c45 */ /* 0x000fe20008201000 */
[----:B------:R-:W-:Y:S01]  /*04d0*/  LDS R18, [UR6] ;  /* 0x00000006ff127984 */ /* 0x000fe20008000800 */
[C---:B------:R-:W-:Y:S02]  /*04e0*/  FSETP.GEU.AND P1, PT, |R6|.reuse, 1.175494350822287508e-38, PT ;  /* 0x008000000600780b */ /* 0x040fe40003f2e200 */
[----:B------:R-:W2:Y:S11]  /*04f0*/  MUFU.RCP R2, R21 ;  /* 0x0000001500027308 */ /* 0x000eb60000001000 */
[----:B------:R-:W-:-:S04]  /*0500*/  @!P1 FMUL R6, R6, 16777216 ;  /* 0x4b80000006069820 */ /* 0x000fc80000400000 */
[----:B------:R-:W3:Y:S01]  /*0510*/  MUFU.RSQ R17, R6 ;  /* 0x0000000600117308 */ /* 0x000ee20000001400 */
[----:B--2---:R-:W-:Y:S01]  /*0520*/  FFMA R3, -R21, R2, 1 ;  /* 0x3f80000015037423 */ /* 0x004fe20000000102 */
[----:B-1----:R-:W-:-:S03]  /*0530*/  ULEA UR4, UR5, UR4, 0x18 ;  /* 0x0000000405047291 */ /* 0x002fc6000f8ec0ff */
[----:B------:R-:W-:-:S06]  /*0540*/  FFMA R3, R2, R3, R2 ;  /* 0x0000000302037223 */ /* 0x000fcc0000000002 */
[----:B0-----:R-:W0:Y:S01]  /*0550*/  LDS R0, [UR4] ;  /* 0x00000004ff007984 */ /* 0x001e220008000800 */
[----:B---3--:R-:W-:Y:S01]  /*0560*/  @!P1 FMUL R17, R17, 4096 ;  /* 0x4580000011119820 */ /* 0x008fe20000400000 */
[----:B0-----:R-:W0:Y:S01]  /*0570*/  FCHK P0, R0, R21 ;  /* 0x0000001500007302 */ /* 0x001e220000000000 */
[----:B------:R-:W-:-:S04]  /*0580*/  FFMA R16, R0, R3, RZ ;  /* 0x0000000300107223 */ /* 0x000fc800000000ff */
[----:B------:R-:W-:-:S04]  /*0590*/  FFMA R2, -R21, R16, R0 ;  /* 0x0000001015027223 */ /* 0x000fc80000000100 */
[----:B------:R-:W-:Y:S01]  /*05a0*/  FFMA R16, R3, R2, R16 ;  /* 0x0000000203107223 */ /* 0x000fe20000000010 */
[----:B0-----:R-:W-:Y:S06]  /*05b0*/  @!P0 BRA `(.L_x_7) ;  /* 0x0000000000108947 */ /* 0x001fec0003800000 */
[----:B------:R-:W-:Y:S01]  /*05c0*/  IMAD.MOV.U32 R3, RZ, RZ, R21 ;  /* 0x000000ffff037224 */ /* 0x000fe200078e0015 */
[----:B------:R-:W-:-:S07]  /*05d0*/  MOV R2, 0x5f0 ;  /* 0x000005f000027802 */ /* 0x000fce0000000f00 */
[----:B------:R-:W-:Y:S05]  /*05e0*/  CALL.REL.NOINC `($__internal_0_$__cuda_sm3x_div_rn_noftz_f32_slowpath) ;  /* 0x0000000000a87944 */ /* 0x000fea0003c00000 */
[----:B------:R-:W-:-:S07]  /*05f0*/  MOV R16, R0 ;  /* 0x0000000000107202 */ /* 0x000fce0000000f00 */
.L_x_7:
[----:B------:R-:W0:Y:S01]  /*0600*/  LDC.64 R6, c[0x0][0x390] ;  /* 0x0000e400ff067b82 */ /* 0x000e220000000a00 */
[----:B------:R-:W-:Y:S01]  /*0610*/  FMUL R22, R17, R17 ;  /* 0x0000001111167220 */ /* 0x000fe20000400000 */
[----:B------:R-:W1:Y:S06]  /*0620*/  LDCU UR4, c[0x0][0x3b4] ;  /* 0x00007680ff0477ac */ /* 0x000e6c0008000800 */
[----:B------:R-:W2:Y:S08]  /*0630*/  LDC.64 R8, c[0x0][0x380] ;  /* 0x0000e000ff087b82 */ /* 0x000eb00000000a00 */
[----:B------:R-:W3:Y:S08]  /*0640*/  LDC.64 R10, c[0x0][0x388] ;  /* 0x0000e200ff0a7b82 */ /* 0x000ef00000000a00 */
[----:B-1----:R-:W4:Y:S02]  /*0650*/  LDC.64 R12, c[0x0][0x3a8] ;  /* 0x0000ea00ff0c7b82 */ /* 0x002f240000000a00 */
.L_x_10:
[----:B------:R-:W-:Y:S01]  /*0660*/  IMAD R23, R19, UR4, R20 ;  /* 0x0000000413177c24 */ /* 0x000fe2000f8e0214 */
[----:B------:R-:W5:Y:S03]  /*0670*/  LDG.E R27, desc[UR8][R4.64] ;  /* 0x00000008041b7981 */ /* 0x000f66000c1e1900 */
[----:B---3--:R-:W-:-:S06]  /*0680*/  IMAD.WIDE R24, R23, 0x4, R10 ;  /* 0x0000000417187825 */ /* 0x008fcc00078e020a */
[----:B------:R-:W5:Y:S01]  /*0690*/  LDG.E R24, desc[UR8][R24.64] ;  /* 0x0000000818187981 */ /* 0x000f62000c1e1900 */
[----:B0-----:R-:W-:-:S04]  /*06a0*/  IMAD.WIDE R2, R20, 0x4, R6 ;  /* 0x0000000414027825 */ /* 0x001fc800078e0206 */
[----:B--2---:R-:W-:Y:S02]  /*06b0*/  IMAD.WIDE R14, R23, 0x4, R8 ;  /* 0x00000004170e7825 */ /* 0x004fe400078e0208 */
[----:B------:R-:W2:Y:S04]  /*06c0*/  LDG.E R3, desc[UR8][R2.64] ;  /* 0x0000000802037981 */ /* 0x000ea8000c1e1900 */
[----:B------:R-:W2:Y:S01]  /*06d0*/  LDG.E R15, desc[UR8][R14.64] ;  /* 0x000000080e0f7981 */ /* 0x000ea2000c1e1900 */
[----:B------:R-:W0:Y:S01]  /*06e0*/  MUFU.RCP R0, R21 ;  /* 0x0000001500007308 */ /* 0x000e220000001000 */
[----:B------:R-:W-:Y:S01]  /*06f0*/  BSSY.RECONVERGENT B0, `(.L_x_8) ;  /* 0x0000011000007945 */ /* 0x000fe20003800200 */
[----:B0-----:R-:W-:-:S04]  /*0700*/  FFMA R29, -R21, R0, 1 ;  /* 0x3f800000151d7423 */ /* 0x001fc80000000100 */
[----:B------:R-:W-:Y:S01]  /*0710*/  FFMA R0, R0, R29, R0 ;  /* 0x0000001d00007223 */ /* 0x000fe20000000000 */
[----:B-----5:R-:W-:-:S04]  /*0720*/  FADD R27, R24, -R27 ;  /* 0x8000001b181b7221 */ /* 0x020fc80000000000 */
[----:B------:R-:W-:-:S04]  /*0730*/  FMUL R27, R22, R27 ;  /* 0x0000001b161b7220 */ /* 0x000fc80000400000 */
[----:B------:R-:W-:-:S04]  /*0740*/  FMUL R28, R18, R27 ;  /* 0x0000001b121c7220 */ /* 0x000fc80000400000 */
[----:B------:R-:W0:Y:S01]  /*0750*/  FCHK P0, R28, R21 ;  /* 0x000000151c007302 */ /* 0x000e220000000000 */
[----:B------:R-:W-:-:S04]  /*0760*/  FFMA R25, R0, R28, RZ ;  /* 0x0000001c00197223 */ /* 0x000fc800000000ff */
[----:B------:R-:W-:Y:S01]  /*0770*/  FFMA R26, -R21, R25, R28 ;  /* 0x00000019151a7223 */ /* 0x000fe2000000011c */
[----:B--2---:R-:W-:-:S03]  /*0780*/  FFMA R24, R15, R3, -R16 ;  /* 0x000000030f187223 */ /* 0x004fc60000000810 */
[----:B------:R-:W-:Y:S01]  /*0790*/  FFMA R25, R0, R26, R25 ;  /* 0x0000001a00197223 */ /* 0x000fe20000000019 */
[----:B0-----:R-:W-:Y:S06]  /*07a0*/  @!P0 BRA `(.L_x_9) ;  /* 0x0000000000148947 */ /* 0x001fec0003800000 */
[----:B------:R-:W-:Y:S01]  /*07b0*/  IMAD.MOV.U32 R0, RZ, RZ, R28 ;  /* 0x000000ffff007224 */ /* 0x000fe200078e001c */
[----:B------:R-:W-:Y:S01]  /*07c0*/  MOV R2, 0x7f0 ;  /* 0x000007f000027802 */ /* 0x000fe20000000f00 */
[----:B------:R-:W-:-:S07]  /*07d0*/  IMAD.MOV.U32 R3, RZ, RZ, R21 ;  /* 0x000000ffff037224 */ /* 0x000fce00078e0015 */
[----:B----4-:R-:W-:Y:S05]  /*07e0*/  CALL.REL.NOINC `($__internal_0_$__cuda_sm3x_div_rn_noftz_f32_slowpath) ;  /* 0x0000000000287944 */ /* 0x010fea0003c00000 */
[----:B------:R-:W-:-:S07]  /*07f0*/  MOV R25, R0 ;  /* 0x0000000000197202 */ /* 0x000fce0000000f00 */
.L_x_9:
[----:B------:R-:W-:Y:S05]  /*0800*/  BSYNC.RECONVERGENT B0 ;  /* 0x0000000000007941 */ /* 0x000fea0003800200 */
.L_x_8:
[----:B------:R-:W-:Y:S01]  /*0810*/  FADD R24, R24, -R25 ;  /* 0x8000001918187221 */ /* 0x000fe20000000000 */
[----:B----4-:R-:W-:-:S04]  /*0820*/  IMAD.WIDE R2, R23, 0x4, R12 ;  /* 0x0000000417027825 */ /* 0x010fc800078e020c */
[----:B------:R-:W-:Y:S01]  /*0830*/  FMUL R15, R17, R24 ;  /* 0x00000018110f7220 */ /* 0x000fe20000400000 */
[----:B------:R-:W-:-:S04]  /*0840*/  VIADD R20, R20, UR7 ;  /* 0x0000000714147c36 */ /* 0x000fc80008000000 */
[----:B------:R1:W-:Y:S01]  /*0850*/  STG.E desc[UR8][R2.64], R15 ;  /* 0x0000000f02007986 */ /* 0x0003e2000c101908 */
[----:B------:R-:W-:-:S13]  /*0860*/  ISETP.GE.AND P0, PT, R20, UR4, PT ;  /* 0x0000000414007c0c */ /* 0x000fda000bf06270 */
[----:B-1----:R-:W-:Y:S05]  /*0870*/  @!P0 BRA `(.L_x_10) ;  /* 0xfffffffc00788947 */ /* 0x002fea000383ffff */
[----:B------:R-:W-:Y:S05]  /*0880*/  EXIT ;  /* 0x000000000000794d */ /* 0x000fea0003800000 */
        .weak           $__internal_0_$__cuda_sm3x_div_rn_noftz_f32_slowpath
        .type           $__internal_0_$__cuda_sm3x_div_rn_noftz_f32_slowpath,@function
        .size           $__internal_0_$__cuda_sm3x_div_rn_noftz_f32_slowpath,(.L_x_52 - $__internal_0_$__cuda_sm3x_div_rn_noftz_f32_slowpath)
$__internal_0_$__cuda_sm3x_div_rn_noftz_f32_slowpath:
[----:B------:R-:W-:Y:S01]  /*0890*/  SHF.R.U32.HI R15, RZ, 0x17, R3 ;  /* 0x00000017ff0f7819 */ /* 0x000fe20000011603 */
[----:B------:R-:W-:Y:S01]  /*08a0*/  BSSY.RECONVERGENT B1, `(.L_x_11) ;  /* 0x0000062000017945 */ /* 0x000fe20003800200 */
[----:B------:R-:W-:Y:S02]  /*08b0*/  SHF.R.U32.HI R26, RZ, 0x17, R0 ;  /* 0x00000017ff1a7819 */ /* 0x000fe40000011600 */
[----:B------:R-:W-:Y:S02]  /*08c0*/  LOP3.LUT R15, R15, 0xff, RZ, 0xc0, !PT ;  /* 0x000000ff0f0f7812 */ /* 0x000fe400078ec0ff */
[----:B------:R-:W-:-:S03]  /*08d0*/  LOP3.LUT R26, R26, 0xff, RZ, 0xc0, !PT ;  /* 0x000000ff1a1a7812 */ /* 0x000fc600078ec0ff */
[----:B------:R-:W-:Y:S01]  /*08e0*/  VIADD R25, R15, 0xffffffff ;  /* 0xffffffff0f197836 */ /* 0x000fe20000000000 */
[----:B------:R-:W-:-:S04]  /*08f0*/  IADD3 R27, PT, PT, R26, -0x1, RZ ;  /* 0xffffffff1a1b7810 */ /* 0x000fc80007ffe0ff */
[----:B------:R-:W-:-:S04]  /*0900*/  ISETP.GT.U32.AND P0, PT, R25, 0xfd, PT ;  /* 0x000000fd1900780c */ /* 0x000fc80003f04070 */
[----:B------:R-:W-:-:S13]  /*0910*/  ISETP.GT.U32.OR P0, PT, R27, 0xfd, P0 ;  /* 0x000000fd1b00780c */ /* 0x000fda0000704470 */
[----:B------:R-:W-:Y:S01]  /*0920*/  @!P0 IMAD.MOV.U32 R14, RZ, RZ, RZ ;  /* 0x000000ffff0e8224 */ /* 0x000fe200078e00ff */
[----:B------:R-:W-:Y:S06]  /*0930*/  @!P0 BRA `(.L_x_12) ;  /* 0x00000000005c8947 */ /* 0x000fec0003800000 */
[----:B------:R-:W-:Y:S02]  /*0940*/  FSETP.GTU.FTZ.AND P0, PT, |R0|, +INF , PT ;  /* 0x7f8000000000780b */ /* 0x000fe40003f1c200 */
[----:B------:R-:W-:-:S04]  /*0950*/  FSETP.GTU.FTZ.AND P1, PT, |R3|, +INF , PT ;  /* 0x7f8000000300780b */ /* 0x000fc80003f3c200 */
[----:B------:R-:W-:-:S13]  /*0960*/  PLOP3.LUT P0, PT, P0, P1, PT, 0xf8, 0x8f ;  /* 0x00000000008f781c */ /* 0x000fda0000703f70 */
[----:B------:R-:W-:Y:S05]  /*0970*/  @P0 BRA `(.L_x_13) ;  /* 0x00000004004c0947 */ /* 0x000fea0003800000 */
[----:B------:R-:W-:-:S13]  /*0980*/  LOP3.LUT P0, RZ, R3, 0x7fffffff, R0, 0xc8, !PT ;  /* 0x7fffffff03ff7812 */ /* 0x000fda000780c800 */
[----:B------:R-:W-:Y:S05]  /*0990*/  @!P0 BRA `(.L_x_14) ;  /* 0x00000004003c8947 */ /* 0x000fea0003800000 */
[C---:B------:R-:W-:Y:S02]  /*09a0*/  FSETP.NEU.FTZ.AND P2, PT, |R0|.reuse, +INF , PT ;  /* 0x7f8000000000780b */ /* 0x040fe40003f5d200 */
[----:B------:R-:W-:Y:S02]  /*09b0*/  FSETP.NEU.FTZ.AND P1, PT, |R3|, +INF , PT ;  /* 0x7f8000000300780b */ /* 0x000fe40003f3d200 */
[----:B------:R-:W-:-:S11]  /*09c0*/  FSETP.NEU.FTZ.AND P0, PT, |R0|, +INF , PT ;  /* 0x7f8000000000780b */ /* 0x000fd60003f1d200 */
[----:B------:R-:W-:Y:S05]  /*09d0*/  @!P1 BRA !P2, `(.L_x_14) ;  /* 0x00000004002c9947 */ /* 0x000fea0005000000 */
[----:B------:R-:W-:-:S04]  /*09e0*/  LOP3.LUT P2, RZ, R0, 0x7fffffff, RZ, 0xc0, !PT ;  /* 0x7fffffff00ff7812 */ /* 0x000fc8000784c0ff */
[----:B------:R-:W-:-:S13]  /*09f0*/  PLOP3.LUT P1, PT, P1, P2, PT, 0x2f, 0xf2 ;  /* 0x0000000000f2781c */ /* 0x000fda0000f24577 */
[----:B------:R-:W-:Y:S05]  /*0a00*/  @P1 BRA `(.L_x_15) ;  /* 0x0000000400181947 */ /* 0x000fea0003800000 */
[----:B------:R-:W-:-:S04]  /*0a10*/  LOP3.LUT P1, RZ, R3, 0x7fffffff, RZ, 0xc0, !PT ;  /* 0x7fffffff03ff7812 */ /* 0x000fc8000782c0ff */
[----:B------:R-:W-:-:S13]  /*0a20*/  PLOP3.LUT P0, PT, P0, P1, PT, 0x2f, 0xf2 ;  /* 0x0000000000f2781c */ /* 0x000fda0000702577 */
[----:B------:R-:W-:Y:S05]  /*0a30*/  @P0 BRA `(.L_x_16) ;  /* 0x0000000400000947 */ /* 0x000fea0003800000 */
[----:B------:R-:W-:Y:S02]  /*0a40*/  ISETP.GE.AND P0, PT, R27, RZ, PT ;  /* 0x000000ff1b00720c */ /* 0x000fe40003f06270 */
[----:B------:R-:W-:-:S11]  /*0a50*/  ISETP.GE.AND P1, PT, R25, RZ, PT ;  /* 0x000000ff1900720c */ /* 0x000fd60003f26270 */
[----:B------:R-:W-:Y:S01]  /*0a60*/  @P0 MOV R14, RZ ;  /* 0x000000ff000e0202 */ /* 0x000fe20000000f00 */
[----:B------:R-:W-:Y:S02]  /*0a70*/  @!P0 IMAD.MOV.U32 R14, RZ, RZ, -0x40 ;  /* 0xffffffc0ff0e8424 */ /* 0x000fe400078e00ff */
[----:B------:R-:W-:Y:S01]  /*0a80*/  @!P0 FFMA R0, R0, 1.84467440737095516160e+19, RZ ;  /* 0x5f80000000008823 */ /* 0x000fe200000000ff */
[----:B------:R-:W-:Y:S02]  /*0a90*/  @!P1 FFMA R3, R3, 1.84467440737095516160e+19, RZ ;  /* 0x5f80000003039823 */ /* 0x000fe400000000ff */
[----:B------:R-:W-:-:S07]  /*0aa0*/  @!P1 IADD3 R14, PT, PT, R14, 0x40, RZ ;  /* 0x000000400e0e9810 */ /* 0x000fce0007ffe0ff */
.L_x_12:
[----:B------:R-:W-:Y:S01]  /*0ab0*/  LEA R28, R15, 0xc0800000, 0x17 ;  /* 0xc08000000f1c7811 */ /* 0x000fe200078eb8ff */
[----:B------:R-:W-:Y:S01]  /*0ac0*/  BSSY.RECONVERGENT B2, `(.L_x_17) ;  /* 0x0000036000027945 */ /* 0x000fe20003800200 */
[----:B------:R-:W-:-:S03]  /*0ad0*/  IADD3 R26, PT, PT, R26, -0x7f, RZ ;  /* 0xffffff811a1a7810 */ /* 0x000fc60007ffe0ff */
[----:B------:R-:W-:Y:S01]  /*0ae0*/  IMAD.IADD R28, R3, 0x1, -R28 ;  /* 0x00000001031c7824 */ /* 0x000fe200078e0a1c */
[C---:B------:R-:W-:Y:S01]  /*0af0*/  IADD3 R15, PT, PT, R26.reuse, 0x7f, -R15 ;  /* 0x0000007f1a0f7810 */ /* 0x040fe20007ffe80f */
[----:B------:R-:W-:Y:S02]  /*0b00*/  IMAD R0, R26, -0x800000, R0 ;  /* 0xff8000001a007824 */ /* 0x000fe400078e0200 */
[----:B------:R-:W0:Y:S01]  /*0b10*/  MUFU.RCP R3, R28 ;  /* 0x0000001c00037308 */ /* 0x000e220000001000 */
[----:B------:R-:W-:Y:S01]  /*0b20*/  FADD.FTZ R25, -R28, -RZ ;  /* 0x800000ff1c197221 */ /* 0x000fe20000010100 */
[----:B------:R-:W-:-:S03]  /*0b30*/  IMAD.IADD R15, R15, 0x1, R14 ;  /* 0x000000010f0f7824 */ /* 0x000fc600078e020e */
[----:B0-----:R-:W-:-:S04]  /*0b40*/  FFMA R27, R3, R25, 1 ;  /* 0x3f800000031b7423 */ /* 0x001fc80000000019 */
[----:B------:R-:W-:-:S04]  /*0b50*/  FFMA R3, R3, R27, R3 ;  /* 0x0000001b03037223 */ /* 0x000fc80000000003 */
[----:B------:R-:W-:-:S04]  /*0b60*/  FFMA R26, R0, R3, RZ ;  /* 0x00000003001a7223 */ /* 0x000fc800000000ff */
[----:B------:R-:W-:-:S04]  /*0b70*/  FFMA R27, R25, R26, R0 ;  /* 0x0000001a191b7223 */ /* 0x000fc80000000000 */
[----:B------:R-:W-:-:S04]  /*0b80*/  FFMA R26, R3, R27, R26 ;  /* 0x0000001b031a7223 */ /* 0x000fc8000000001a */
[----:B------:R-:W-:-:S04]  /*0b90*/  FFMA R25, R25, R26, R0 ;  /* 0x0000001a19197223 */ /* 0x000fc80000000000 */
[----:B------:R-:W-:-:S05]  /*0ba0*/  FFMA R0, R3, R25, R26 ;  /* 0x0000001903007223 */ /* 0x000fca000000001a */
[----:B------:R-:W-:-:S04]  /*0bb0*/  SHF.R.U32.HI R14, RZ, 0x17, R0 ;  /* 0x00000017ff0e7819 */ /* 0x000fc80000011600 */
[----:B------:R-:W-:-:S04]  /*0bc0*/  LOP3.LUT R14, R14, 0xff, RZ, 0xc0, !PT ;  /* 0x000000ff0e0e7812 */ /* 0x000fc800078ec0ff */
[----:B------:R-:W-:-:S05]  /*0bd0*/  IADD3 R14, PT, PT, R14, R15, RZ ;  /* 0x0000000f0e0e7210 */ /* 0x000fca0007ffe0ff */
[----:B------:R-:W-:-:S05]  /*0be0*/  VIADD R27, R14, 0xffffffff ;  /* 0xffffffff0e1b7836 */ /* 0x000fca0000000000 */
[----:B------:R-:W-:-:S13]  /*0bf0*/  ISETP.GE.U32.AND P0, PT, R27, 0xfe, PT ;  /* 0x000000fe1b00780c */ /* 0x000fda0003f06070 */
[----:B------:R-:W-:Y:S05]  /*0c00*/  @!P0 BRA `(.L_x_18) ;  /* 0x0000000000808947 */ /* 0x000fea0003800000 */
[----:B------:R-:W-:-:S13]  /*0c10*/  ISETP.GT.AND P0, PT, R14, 0xfe, PT ;  /* 0x000000fe0e00780c */ /* 0x000fda0003f04270 */
[----:B------:R-:W-:Y:S05]  /*0c20*/  @P0 BRA `(.L_x_19) ;  /* 0x00000000006c0947 */ /* 0x000fea0003800000 */
[----:B------:R-:W-:-:S13]  /*0c30*/  ISETP.GE.AND P0, PT, R14, 0x1, PT ;  /* 0x000000010e00780c */ /* 0x000fda0003f06270 */
[----:B------:R-:W-:Y:S05]  /*0c40*/  @P0 BRA `(.L_x_20) ;  /* 0x0000000000740947 */ /* 0x000fea0003800000 */
[----:B------:R-:W-:Y:S02]  /*0c50*/  ISETP.GE.AND P0, PT, R14, -0x18, PT ;  /* 0xffffffe80e00780c */ /* 0x000fe40003f06270 */
[----:B------:R-:W-:-:S11]  /*0c60*/  LOP3.LUT R0, R0, 0x80000000, RZ, 0xc0, !PT ;  /* 0x8000000000007812 */ /* 0x000fd600078ec0ff */
[----:B------:R-:W-:Y:S05]  /*0c70*/  @!P0 BRA `(.L_x_20) ;  /* 0x0000000000688947 */ /* 0x000fea0003800000 */
[CCC-:B------:R-:W-:Y:S01]  /*0c80*/  FFMA.RZ R27, R3.reuse, R25.reuse, R26.reuse ;  /* 0x00000019031b7223 */ /* 0x1c0fe2000000c01a */
[C---:B------:R-:W-:Y:S01]  /*0c90*/  IADD3 R28, PT, PT, R14.reuse, 0x20, RZ ;  /* 0x000000200e1c7810 */ /* 0x040fe20007ffe0ff */
[CCC-:B------:R-:W-:Y:S01]  /*0ca0*/  FFMA.RP R15, R3.reuse, R25.reuse, R26.reuse ;  /* 0x00000019030f7223 */ /* 0x1c0fe2000000801a */
[C---:B------:R-:W-:Y:S01]  /*0cb0*/  ISETP.NE.AND P2, PT, R14.reuse, RZ, PT ;  /* 0x000000ff0e00720c */ /* 0x040fe20003f45270 */
[----:B------:R-:W-:Y:S01]  /*0cc0*/  FFMA.RM R26, R3, R25, R26 ;  /* 0x00000019031a7223 */ /* 0x000fe2000000401a */
[----:B------:R-:W-:Y:S02]  /*0cd0*/  LOP3.LUT R27, R27, 0x7fffff, RZ, 0xc0, !PT ;  /* 0x007fffff1b1b7812 */ /* 0x000fe400078ec0ff */
[----:B------:R-:W-:Y:S01]  /*0ce0*/  ISETP.NE.AND P1, PT, R14, RZ, PT ;  /* 0x000000ff0e00720c */ /* 0x000fe20003f25270 */
[----:B------:R-:W-:Y:S01]  /*0cf0*/  IMAD.MOV R14, RZ, RZ, -R14 ;  /* 0x000000ffff0e7224 */ /* 0x000fe200078e0a0e */
[----:B------:R-:W-:Y:S02]  /*0d00*/  LOP3.LUT R27, R27, 0x800000, RZ, 0xfc, !PT ;  /* 0x008000001b1b7812 */ /* 0x000fe400078efcff */
[----:B------:R-:W-:-:S02]  /*0d10*/  FSETP.NEU.FTZ.AND P0, PT, R15, R26, PT ;  /* 0x0000001a0f00720b */ /* 0x000fc40003f1d000 */
[----:B------:R-:W-:Y:S02]  /*0d20*/  SHF.L.U32 R28, R27, R28, RZ ;  /* 0x0000001c1b1c7219 */ /* 0x000fe400000006ff */
[----:B------:R-:W-:Y:S02]  /*0d30*/  SEL R14, R14, RZ, P2 ;  /* 0x000000ff0e0e7207 */ /* 0x000fe40001000000 */
[----:B------:R-:W-:Y:S02]  /*0d40*/  ISETP.NE.AND P1, PT, R28, RZ, P1 ;  /* 0x000000ff1c00720c */ /* 0x000fe40000f25270 */
[----:B------:R-:W-:Y:S02]  /*0d50*/  SHF.R.U32.HI R14, RZ, R14, R27 ;  /* 0x0000000eff0e7219 */ /* 0x000fe4000001161b */
[----:B------:R-:W-:Y:S02]  /*0d60*/  PLOP3.LUT P0, PT, P0, P1, PT, 0xf8, 0x8f ;  /* 0x00000000008f781c */ /* 0x000fe40000703f70 */
[----:B------:R-:W-:-:S02]  /*0d70*/  SHF.R.U32.HI R26, RZ, 0x1, R14 ;  /* 0x00000001ff1a7819 */ /* 0x000fc4000001160e */
[----:B------:R-:W-:-:S04]  /*0d80*/  SEL R3, RZ, 0x1, !P0 ;  /* 0x00000001ff037807 */ /* 0x000fc80004000000 */
[----:B------:R-:W-:-:S04]  /*0d90*/  LOP3.LUT R3, R3, 0x1, R26, 0xf8, !PT ;  /* 0x0000000103037812 */ /* 0x000fc800078ef81a */
[----:B------:R-:W-:-:S04]  /*0da0*/  LOP3.LUT R3, R3, R14, RZ, 0xc0, !PT ;  /* 0x0000000e03037212 */ /* 0x000fc800078ec0ff */
[----:B------:R-:W-:-:S04]  /*0db0*/  IADD3 R3, PT, PT, R26, R3, RZ ;  /* 0x000000031a037210 */ /* 0x000fc80007ffe0ff */
[----:B------:R-:W-:Y:S01]  /*0dc0*/  LOP3.LUT R0, R3, R0, RZ, 0xfc, !PT ;  /* 0x0000000003007212 */ /* 0x000fe200078efcff */
[----:B------:R-:W-:Y:S06]  /*0dd0*/  BRA `(.L_x_20) ;  /* 0x0000000000107947 */ /* 0x000fec0003800000 */
.L_x_19:
[----:B------:R-:W-:-:S04]  /*0de0*/  LOP3.LUT R0, R0, 0x80000000, RZ, 0xc0, !PT ;  /* 0x8000000000007812 */ /* 0x000fc800078ec0ff */
[----:B------:R-:W-:Y:S01]  /*0df0*/  LOP3.LUT R0, R0, 0x7f800000, RZ, 0xfc, !PT ;  /* 0x7f80000000007812 */ /* 0x000fe200078efcff */
[----:B------:R-:W-:Y:S06]  /*0e00*/  BRA `(.L_x_20) ;  /* 0x0000000000047947 */ /* 0x000fec0003800000 */
.L_x_18:
[----:B------:R-:W-:-:S07]  /*0e10*/  IMAD R0, R15, 0x800000, R0 ;  /* 0x008000000f007824 */ /* 0x000fce00078e0200 */
.L_x_20:
[----:B------:R-:W-:Y:S05]  /*0e20*/  BSYNC.RECONVERGENT B2 ;  /* 0x0000000000027941 */ /* 0x000fea0003800200 */
.L_x_17:
[----:B------:R-:W-:Y:S05]  /*0e30*/  BRA `(.L_x_21) ;  /* 0x0000000000207947 */ /* 0x000fea0003800000 */
.L_x_16:
[----:B------:R-:W-:-:S04]  /*0e40*/  LOP3.LUT R0, R3, 0x80000000, R0, 0x48, !PT ;  /* 0x8000000003007812 */ /* 0x000fc800078e4800 */
[----:B------:R-:W-:Y:S01]  /*0e50*/  LOP3.LUT R0, R0, 0x7f800000, RZ, 0xfc, !PT ;  /* 0x7f80000000007812 */ /* 0x000fe200078efcff */
[----:B------:R-:W-:Y:S06]  /*0e60*/  BRA `(.L_x_21) ;  /* 0x0000000000147947 */ /* 0x000fec0003800000 */
.L_x_15:
[----:B------:R-:W-:Y:S01]  /*0e70*/  LOP3.LUT R0, R3, 0x80000000, R0, 0x48, !PT ;  /* 0x8000000003007812 */ /* 0x000fe200078e4800 */
[----:B------:R-:W-:Y:S06]  /*0e80*/  BRA `(.L_x_21) ;  /* 0x00000000000c7947 */ /* 0x000fec0003800000 */
.L_x_14:
[----:B------:R-:W0:Y:S01]  /*0e90*/  MUFU.RSQ R0, -QNAN ;  /* 0xffc0000000007908 */ /* 0x000e220000001400 */
[----:B------:R-:W-:Y:S05]  /*0ea0*/  BRA `(.L_x_21) ;  /* 0x0000000000047947 */ /* 0x000fea0003800000 */
.L_x_13:
[----:B------:R-:W-:-:S07]  /*0eb0*/  FADD.FTZ R0, R0, R3 ;  /* 0x0000000300007221 */ /* 0x000fce0000010000 */
.L_x_21:
[----:B------:R-:W-:Y:S05]  /*0ec0*/  BSYNC.RECONVERGENT B1 ;  /* 0x0000000000017941 */ /* 0x000fea0003800200 */
.L_x_11:
[----:B------:R-:W-:-:S04]  /*0ed0*/  HFMA2 R3, -RZ, RZ, 0, 0 ;  /* 0x00000000ff037431 */ /* 0x000fc800000001ff */
[----:B0-----:R-:W-:Y:S05]  /*0ee0*/  RET.REL.NODEC R2 `(_Z32layer_norm_backward_input_kernelPKfS0_S0_S0_S0_Pfiif) ;  /* 0xfffffff002447950 */ /* 0x001fea0003c3ffff */
.L_x_22:
[----:B------:R-:W-:-:S00]  /*0ef0*/  BRA `(.L_x_22) ;  /* 0xfffffffc00fc7947 */ /* 0x000fc0000383ffff */
[----:B------:R-:W-:-:S00]  /*0f00*/  NOP ;  /* 0x0000000000007918 */ /* 0x000fc00000000000 */
[----:B------:R-:W-:-:S00]  /*0f10*/  NOP ;  /* 0x0000000000007918 */ /* 0x000fc00000000000 */
[----:B------:R-:W-:-:S00]  /*0f20*/  NOP ;  /* 0x0000000000007918 */ /* 0x000fc00000000000 */
[----:B------:R-:W-:-:S00]  /*0f30*/  NOP ;  /* 0x0000000000007918 */ /* 0x000fc00000000000 */
[----:B------:R-:W-:-:S00]  /*0f40*/  NOP ;  /* 0x0000000000007918 */ /* 0x000fc00000000000 */
[----:B------:R-:W-:-:S00]  /*0f50*/  NOP ;  /* 0x0000000000007918 */ /* 0x000fc00000000000 */
[----:B------:R-:W-:-:S00]  /*0f60*/  NOP ;  /* 0x0000000000007918 */ /* 0x000fc00000000000 */
[----:B------:R-:W-:-:S00]  /*0f70*/  NOP ;  /* 0x0000000000007918 */ /* 0x000fc00000000000 */
.L_x_52:


//--------------------- .text._Z33layer_norm_backward_params_kernelPKfS0_S0_S0_PfS1_iif --------------------------
	.section	.text._Z33layer_norm_backward_params_kernelPKfS0_S0_S0_PfS1_iif,"ax",@progbits
	.align	128
        .global         _Z33layer_norm_backward_params_kernelPKfS0_S0_S0_PfS1_iif
        .type           _Z33layer_norm_backward_params_kernelPKfS0_S0_S0_PfS1_iif,@function
        .size           _Z33layer_norm_backward_params_kernelPKfS0_S0_S0_PfS1_iif,(.L_x_55 - _Z33layer_norm_backward_params_kernelPKfS0_S0_S0_PfS1_iif)
        .other          _Z33layer_norm_backward_params_kernelPKfS0_S0_S0_PfS1_iif,@"STO_CUDA_ENTRY STV_DEFAULT"
_Z33layer_norm_backward_params_kernelPKfS0_S0_S0_PfS1_iif:
.text._Z33layer_norm_backward_params_kernelPKfS0_S0_S0_PfS1_iif:
[----:B------:R-:W-:Y:S01]  /*0000*/  LDC R1, c[0x0][0x37c] ;  /* 0x0000df00ff017b82 */ /* 0x000fe20000000800 */
[----:B------:R-:W0:Y:S01]  /*0010*/  S2R R13, SR_TID.X ;  /* 0x00000000000d7919 */ /* 0x000e220000002100 */
[----:B------:R-:W0:Y:S01]  /*0020*/  LDCU UR5, c[0x0][0x3b0] ;  /* 0x00007600ff0577ac */ /* 0x000e220008000800 */
[----:B------:R-:W-:Y:S01]  /*0030*/  BSSY.RECONVERGENT B0, `(.L_x_23) ;  /* 0x0000027000007945 */ /* 0x000fe20003800200 */
[----:B------:R-:W-:Y:S01]  /*0040*/  HFMA2 R14, -RZ, RZ, 0, 0 ;  /* 0x00000000ff0e7431 */ /* 0x000fe200000001ff */
[----:B------:R-:W1:Y:S01]  /*0050*/  S2R R0, SR_CTAID.X ;  /* 0x0000000000007919 */ /* 0x000e620000002500 */
[----:B------:R-:W2:Y:S01]  /*0060*/  LDCU UR4, c[0x0][0x360] ;  /* 0x00006c00ff0477ac */ /* 0x000ea20008000800 */
[----:B------:R-:W-:Y:S01]  /*0070*/  MOV R12, RZ ;  /* 0x000000ff000c7202 */ /* 0x000fe20000000f00 */
[----:B------:R-:W3:Y:S01]  /*0080*/  LDCU.64 UR6, c[0x0][0x358] ;  /* 0x00006b00ff0677ac */ /* 0x000ee20008000a00 */
[----:B------:R-:W4:Y:S01]  /*0090*/  LDCU UR8, c[0x0][0x3b8] ;  /* 0x00007700ff0877ac */ /* 0x000f220008000800 */
[----:B------:R-:W0:Y:S01]  /*00a0*/  LDCU UR9, c[0x0][0x3b4] ;  /* 0x00007680ff0977ac */ /* 0x000e220008000800 */
[----:B--2---:R-:W-:-:S02]  /*00b0*/  MOV R16, UR4 ;  /* 0x0000000400107c02 */ /* 0x004fc40008000f00 */
[----:B0-----:R-:W-:-:S13]  /*00c0*/  ISETP.GE.AND P0, PT, R13, UR5, PT ;  /* 0x000000050d007c0c */ /* 0x001fda000bf06270 */
[----:B-1-34-:R-:W-:Y:S05]  /*00d0*/  @P0 BRA `(.L_x_24) ;  /* 0x0000000000700947 */ /* 0x01afea0003800000 */
[----:B------:R-:W0:Y:S01]  /*00e0*/  LDC.64 R2, c[0x0][0x390] ;  /* 0x0000e400ff027b82 */ /* 0x000e220000000a00 */
[----:B------:R-:W-:Y:S01]  /*00f0*/  IMAD.MOV.U32 R12, RZ, RZ, RZ ;  /* 0x000000ffff0c7224 */ /* 0x000fe200078e00ff */
[----:B------:R-:W-:Y:S02]  /*0100*/  MOV R15, R13 ;  /* 0x0000000d000f7202 */ /* 0x000fe40000000f00 */
[----:B------:R-:W-:-:S04]  /*0110*/  MOV R14, RZ ;  /* 0x000000ff000e7202 */ /* 0x000fc80000000f00 */
[----:B------:R-:W1:Y:S08]  /*0120*/  LDC.64 R4, c[0x0][0x398] ;  /* 0x0000e600ff047b82 */ /* 0x000e700000000a00 */
[----:B------:R-:W2:Y:S08]  /*0130*/  LDC.64 R6, c[0x0][0x380] ;  /* 0x0000e000ff067b82 */ /* 0x000eb00000000a00 */
[----:B------:R-:W3:Y:S02]  /*0140*/  LDC.64 R8, c[0x0][0x388] ;  /* 0x0000e200ff087b82 */ /* 0x000ee40000000a00 */
.L_x_25:
[----:B-1----:R-:W-:-:S06]  /*0150*/  IMAD.WIDE R18, R15, 0x4, R4 ;  /* 0x000000040f127825 */ /* 0x002fcc00078e0204 */
[----:B------:R-:W4:Y:S01]  /*0160*/  LDG.E R18, desc[UR6][R18.64] ;  /* 0x0000000612127981 */ /* 0x000f22000c1e1900 */
[C---:B------:R-:W-:Y:S02]  /*0170*/  IMAD R23, R15.reuse, UR9, R0 ;  /* 0x000000090f177c24 */ /* 0x040fe4000f8e0200 */
[----:B0-----:R-:W-:-:S04]  /*0180*/  IMAD.WIDE R20, R15, 0x4, R2 ;  /* 0x000000040f147825 */ /* 0x001fc800078e0202 */
[C---:B---3--:R-:W-:Y:S02]  /*0190*/  IMAD.WIDE R10, R23.reuse, 0x4, R8 ;  /* 0x00000004170a7825 */ /* 0x048fe400078e0208 */
[----:B------:R-:W3:Y:S02]  /*01a0*/  LDG.E R21, desc[UR6][R20.64] ;  /* 0x0000000614157981 */ /* 0x000ee4000c1e1900 */
[----:B--2---:R-:W-:Y:S02]  /*01b0*/  IMAD.WIDE R22, R23, 0x4, R6 ;  /* 0x0000000417167825 */ /* 0x004fe400078e0206 */
[----:B------:R-:W3:Y:S04]  /*01c0*/  LDG.E R10, desc[UR6][R10.64] ;  /* 0x000000060a0a7981 */ /* 0x000ee8000c1e1900 */
[----:B------:R-:W2:Y:S01]  /*01d0*/  LDG.E R23, desc[UR6][R22.64] ;  /* 0x0000000616177981 */ /* 0x000ea2000c1e1900 */
[----:B------:R-:W-:-:S02]  /*01e0*/  IMAD.IADD R15, R16, 0x1, R15 ;  /* 0x00000001100f7824 */ /* 0x000fc400078e020f */
[----:B----4-:R-:W-:-:S05]  /*01f0*/  FADD R17, R18, UR8 ;  /* 0x0000000812117e21 */ /* 0x010fca0008000000 */
[----:B------:R-:W-:Y:S01]  /*0200*/  FSETP.GEU.AND P0, PT, |R17|, 1.175494350822287508e-38, PT ;  /* 0x008000001100780b */ /* 0x000fe20003f0e200 */
[----:B---3--:R-:W-:Y:S01]  /*0210*/  FADD R19, R10, -R21 ;  /* 0x800000150a137221 */ /* 0x008fe20000000000 */
[----:B--2---:R-:W-:-:S11]  /*0220*/  FADD R12, R23, R12 ;  /* 0x0000000c170c7221 */ /* 0x004fd60000000000 */
[----:B------:R-:W-:-:S04]  /*0230*/  @!P0 FMUL R17, R17, 16777216 ;  /* 0x4b80000011118820 */ /* 0x000fc80000400000 */
[----:B------:R-:W0:Y:S02]  /*0240*/  MUFU.RSQ R18, R17 ;  /* 0x0000001100127308 */ /* 0x000e240000001400 */
[----:B0-----:R-:W-:Y:S01]  /*0250*/  @!P0 FMUL R18, R18, 4096 ;  /* 0x4580000012128820 */ /* 0x001fe20000400000 */
[----:B------:R-:W-:-:S03]  /*0260*/  ISETP.GE.AND P0, PT, R15, UR5, PT ;  /* 0x000000050f007c0c */ /* 0x000fc6000bf06270 */
[----:B------:R-:W-:-:S04]  /*0270*/  FMUL R19, R18, R19 ;  /* 0x0000001312137220 */ /* 0x000fc80000400000 */
[----:B------:R-:W-:-:S06]  /*0280*/  FFMA R14, R19, R23, R14 ;  /* 0x00000017130e7223 */ /* 0x000fcc000000000e */
[----:B------:R-:W-:Y:S05]  /*0290*/  @!P0 BRA `(.L_x_25) ;  /* 0xfffffffc00ac8947 */ /* 0x000fea000383ffff */
.L_x_24:
[----:B------:R-:W-:Y:S05]  /*02a0*/  BSYNC.RECONVERGENT B0 ;  /* 0x0000000000007941 */ /* 0x000fea0003800200 */
.L_x_23:
[----:B------:R-:W0:Y:S01]  /*02b0*/  S2R R3, SR_CgaCtaId ;  /* 0x0000000000037919 */ /* 0x000e220000008800 */
[----:B------:R-:W-:Y:S02]  /*02c0*/  MOV R2, 0x400 ;  /* 0x0000040000027802 */ /* 0x000fe40000000f00 */
[----:B------:R-:W-:Y:S02]  /*02d0*/  ISETP.GE.U32.AND P0, PT, R16, 0x2, PT ;  /* 0x000000021000780c */ /* 0x000fe40003f06070 */
[----:B0-----:R-:W-:-:S04]  /*02e0*/  LEA R2, R3, R2, 0x18 ;  /* 0x0000000203027211 */ /* 0x001fc800078ec0ff */
[-C--:B------:R-:W-:Y:S02]  /*02f0*/  LEA R8, R16, R2.reuse, 0x2 ;  /* 0x0000000210087211 */ /* 0x080fe400078e10ff */
[----:B------:R-:W-:-:S03]  /*0300*/  LEA R3, R13, R2, 0x2 ;  /* 0x000000020d037211 */ /* 0x000fc600078e10ff */
[----:B------:R-:W-:Y:S02]  /*0310*/  IMAD R7, R13, 0x4, R8 ;  /* 0x000000040d077824 */ /* 0x000fe400078e0208 */
[----:B------:R0:W-:Y:S04]  /*0320*/  STS [R3], R14 ;  /* 0x0000000e03007388 */ /* 0x0001e80000000800 */
[----:B------:R0:W-:Y:S01]  /*0330*/  STS [R7], R12 ;  /* 0x0000000c07007388 */ /* 0x0001e20000000800 */
[----:B------:R-:W-:Y:S06]  /*0340*/  BAR.SYNC.DEFER_BLOCKING 0x0 ;  /* 0x0000000000007b1d */ /* 0x000fec0000010000 */
[----:B------:R-:W-:Y:S05]  /*0350*/  @!P0 BRA `(.L_x_26) ;  /* 0x00000000004c8947 */ /* 0x000fea0003800000 */
.L_x_29:
[----:B------:R-:W-:Y:S01]  /*0360*/  SHF.R.U32.HI R10, RZ, 0x1, R16 ;  /* 0x00000001ff0a7819 */ /* 0x000fe20000011610 */
[----:B------:R-:W-:Y:S03]  /*0370*/  BSSY.RECONVERGENT B0, `(.L_x_27) ;  /* 0x000000d000007945 */ /* 0x000fe60003800200 */
[----:B------:R-:W-:-:S13]  /*0380*/  ISETP.GE.U32.AND P0, PT, R13, R10, PT ;  /* 0x0000000a0d00720c */ /* 0x000fda0003f06070 */
[----:B-1----:R-:W-:Y:S05]  /*0390*/  @P0 BRA `(.L_x_28) ;  /* 0x0000000000280947 */ /* 0x002fea0003800000 */
[----:B------:R-:W-:Y:S01]  /*03a0*/  LEA R2, R10, R3, 0x2 ;  /* 0x000000030a027211 */ /* 0x000fe200078e10ff */
[----:B------:R-:W-:Y:S05]  /*03b0*/  LDS R5, [R3] ;  /* 0x0000000003057984 */ /* 0x000fea0000000800 */
[----:B------:R-:W1:Y:S02]  /*03c0*/  LDS R2, [R2] ;  /* 0x0000000002027984 */ /* 0x000e640000000800 */
[----:B-1----:R-:W-:Y:S01]  /*03d0*/  FADD R4, R2, R5 ;  /* 0x0000000502047221 */ /* 0x002fe20000000000 */
[----:B------:R-:W-:-:S04]  /*03e0*/  LEA R5, R10, R7, 0x2 ;  /* 0x000000070a057211 */ /* 0x000fc800078e10ff */
[----:B------:R-:W-:Y:S04]  /*03f0*/  STS [R3], R4 ;  /* 0x0000000403007388 */ /* 0x000fe80000000800 */
[----:B------:R-:W-:Y:S04]  /*0400*/  LDS R5, [R5] ;  /* 0x0000000005057984 */ /* 0x000fe80000000800 */
[----:B------:R-:W1:Y:S02]  /*0410*/  LDS R6, [R7] ;  /* 0x0000000007067984 */ /* 0x000e640000000800 */
[----:B-1----:R-:W-:-:S05]  /*0420*/  FADD R6, R5, R6 ;  /* 0x0000000605067221 */ /* 0x002fca0000000000 */
[----:B------:R1:W-:Y:S02]  /*0430*/  STS [R7], R6 ;  /* 0x0000000607007388 */ /* 0x0003e40000000800 */
.L_x_28:
[----:B------:R-:W-:Y:S05]  /*0440*/  BSYNC.RECONVERGENT B0 ;  /* 0x0000000000007941 */ /* 0x000fea0003800200 */
.L_x_27:
[----:B------:R-:W-:Y:S01]  /*0450*/  BAR.SYNC.DEFER_BLOCKING 0x0 ;  /* 0x0000000000007b1d */ /* 0x000fe20000010000 */
[----:B------:R-:W-:Y:S02]  /*0460*/  ISETP.GT.U32.AND P0, PT, R16, 0x3, PT ;  /* 0x000000031000780c */ /* 0x000fe40003f04070 */
[----:B------:R-:W-:-:S11]  /*0470*/  MOV R16, R10 ;  /* 0x0000000a00107202 */ /* 0x000fd60000000f00 */
[----:B------:R-:W-:Y:S05]  /*0480*/  @P0 BRA `(.L_x_29) ;  /* 0xfffffffc00b40947 */ /* 0x000fea000383ffff */
.L_x_26:
[----:B------:R-:W-:-:S13]  /*0490*/  ISETP.NE.AND P0, PT, R13, RZ, PT ;  /* 0x000000ff0d00720c */ /* 0x000fda0003f05270 */
[----:B------:R-:W-:Y:S05]  /*04a0*/  @P0 EXIT ;  /* 0x000000000000094d */ /* 0x000fea0003800000 */
[----:B------:R-:W2:Y:S01]  /*04b0*/  S2UR UR5, SR_CgaCtaId ;  /* 0x00000000000579c3 */ /* 0x000ea20000008800 */
[----:B------:R-:W-:Y:S01]  /*04c0*/  UMOV UR4, 0x400 ;  /* 0x0000040000047882 */ /* 0x000fe20000000000 */
[----:B------:R-:W-:Y:S06]  /*04d0*/  LDS R9, [R8] ;  /* 0x0000000008097984 */ /* 0x000fec0000000800 */
[----:B0-----:R-:W0:Y:S08]  /*04e0*/  LDC.64 R2, c[0x0][0x3a0] ;  /* 0x0000e800ff027b82 */ /* 0x001e300000000a00 */
[----:B------:R-:W3:Y:S01]  /*04f0*/  LDC.64 R4, c[0x0][0x3a8] ;  /* 0x0000ea00ff047b82 */ /* 0x000ee20000000a00 */
[----:B--2---:R-:W-:Y:S01]  /*0500*/  ULEA UR4, UR5, UR4, 0x18 ;  /* 0x0000000405047291 */ /* 0x004fe2000f8ec0ff */
[----:B0-----:R-:W-:-:S08]  /*0510*/  IMAD.WIDE.U32 R2, R0, 0x4, R2 ;  /* 0x0000000400027825 */ /* 0x001fd000078e0002 */
[----:B-1----:R-:W0:Y:S01]  /*0520*/  LDS R7, [UR4] ;  /* 0x00000004ff077984 */ /* 0x002e220008000800 */
[----:B---3--:R-:W-:-:S03]  /*0530*/  IMAD.WIDE.U32 R4, R0, 0x4, R4 ;  /* 0x0000000400047825 */ /* 0x008fc600078e0004 */
[----:B0-----:R-:W-:Y:S04]  /*0540*/  STG.E desc[UR6][R2.64], R7 ;  /* 0x0000000702007986 */ /* 0x001fe8000c101906 */
[----:B------:R-:W-:Y:S01]  /*0550*/  STG.E desc[UR6][R4.64], R9 ;  /* 0x0000000904007986 */ /* 0x000fe2000c101906 */
[----:B------:R-:W-:Y:S05]  /*0560*/  EXIT ;  /* 0x000000000000794d */ /* 0x000fea0003800000 */
.L_x_30:
        /* <DEDUP_REMOVED lines=9> */
.L_x_55:


//--------------------- .text._Z25layer_norm_forward_kernelPKfPfS0_S0_S1_S1_iif --------------------------
	.section	.text._Z25layer_norm_forward_kernelPKfPfS0_S0_S1_S1_iif,"ax",@progbits
	.align	128
        .global         _Z25layer_norm_forward_kernelPKfPfS0_S0_S1_S1_iif
        .type           _Z25layer_norm_forward_kernelPKfPfS0_S0_S1_S1_iif,@function
        .size           _Z25layer_norm_forward_kernelPKfPfS0_S0_S1_S1_iif,(.L_x_53 - _Z25layer_norm_forward_kernelPKfPfS0_S0_S1_S1_iif)
        .other          _Z25layer_norm_forward_kernelPKfPfS0_S0_S1_S1_iif,@"STO_CUDA_ENTRY STV_DEFAULT"
_Z25layer_norm_forward_kernelPKfPfS0_S0_S1_S1_iif:
.text._Z25layer_norm_forward_kernelPKfPfS0_S0_S1_S1_iif:
[----:B------:R-:W-:Y:S01]  /*0000*/  LDC R1, c[0x0][0x37c] ;  /* 0x0000df00ff017b82 */ /* 0x000fe20000000800 */
[----:B------:R-:W0:Y:S01]  /*0010*/  S2R R5, SR_TID.X ;  /* 0x0000000000057919 */ /* 0x000e220000002100 */
[----:B------:R-:W0:Y:S01]  /*0020*/  LDCU UR4, c[0x0][0x3b4] ;  /* 0x00007680ff0477ac */ /* 0x000e220008000800 */
[----:B------:R-:W-:Y:S01]  /*0030*/  BSSY.RECONVERGENT B0, `(.L_x_31) ;  /* 0x0000014000007945 */ /* 0x000fe20003800200 */
[----:B------:R-:W-:Y:S01]  /*0040*/  IMAD.MOV.U32 R0, RZ, RZ, RZ ;  /* 0x000000ffff007224 */ /* 0x000fe200078e00ff */
[----:B------:R-:W1:Y:S01]  /*0050*/  S2R R2, SR_CTAID.X ;  /* 0x0000000000027919 */ /* 0x000e620000002500 */
[----:B------:R-:W2:Y:S01]  /*0060*/  LDCU.64 UR8, c[0x0][0x358] ;  /* 0x00006b00ff0877ac */ /* 0x000ea20008000a00 */
[----:B------:R-:W-:Y:S01]  /*0070*/  IMAD.MOV.U32 R3, RZ, RZ, RZ ;  /* 0x000000ffff037224 */ /* 0x000fe200078e00ff */
[----:B------:R-:W3:Y:S01]  /*0080*/  LDCU UR7, c[0x0][0x360] ;  /* 0x00006c00ff0777ac */ /* 0x000ee20008000800 */
[----:B0-----:R-:W-:-:S13]  /*0090*/  ISETP.GE.AND P0, PT, R5, UR4, PT ;  /* 0x0000000405007c0c */ /* 0x001fda000bf06270 */
[----:B-123--:R-:W-:Y:S05]  /*00a0*/  @P0 BRA `(.L_x_32) ;  /* 0x0000000000300947 */ /* 0x00efea0003800000 */
[----:B------:R-:W0:Y:S01]  /*00b0*/  LDC.64 R8, c[0x0][0x380] ;  /* 0x0000e000ff087b82 */ /* 0x000e220000000a00 */
[----:B------:R-:W-:Y:S01]  /*00c0*/  IMAD.MOV.U32 R3, RZ, RZ, RZ ;  /* 0x000000ffff037224 */ /* 0x000fe200078e00ff */
[----:B------:R-:W-:Y:S01]  /*00d0*/  MOV R11, R5 ;  /* 0x00000005000b7202 */ /* 0x000fe20000000f00 */
[----:B------:R-:W-:-:S07]  /*00e0*/  IMAD.MOV.U32 R0, RZ, RZ, RZ ;  /* 0x000000ffff007224 */ /* 0x000fce00078e00ff */
.L_x_33:
[----:B------:R-:W-:-:S04]  /*00f0*/  IMAD R7, R2, UR4, R11 ;  /* 0x0000000402077c24 */ /* 0x000fc8000f8e020b */
[----:B0-----:R-:W-:-:S06]  /*0100*/  IMAD.WIDE R6, R7, 0x4, R8 ;  /* 0x0000000407067825 */ /* 0x001fcc00078e0208 */
[----:B------:R-:W2:Y:S01]  /*0110*/  LDG.E R6, desc[UR8][R6.64] ;  /* 0x0000000806067981 */ /* 0x000ea2000c1e1900 */
[----:B------:R-:W-:-:S05]  /*0120*/  VIADD R11, R11, UR7 ;  /* 0x000000070b0b7c36 */ /* 0x000fca0008000000 */
[----:B------:R-:W-:Y:S01]  /*0130*/  ISETP.GE.AND P0, PT, R11, UR4, PT ;  /* 0x000000040b007c0c */ /* 0x000fe2000bf06270 */
[C---:B--2---:R-:W-:Y:S01]  /*0140*/  FADD R0, R6.reuse, R0 ;  /* 0x0000000006007221 */ /* 0x044fe20000000000 */
[----:B------:R-:W-:-:S11]  /*0150*/  FFMA R3, R6, R6, R3 ;  /* 0x0000000606037223 */ /* 0x000fd60000000003 */
[----:B------:R-:W-:Y:S05]  /*0160*/  @!P0 BRA `(.L_x_33) ;  /* 0xfffffffc00e08947 */ /* 0x000fea000383ffff */
.L_x_32:
[----:B------:R-:W-:Y:S05]  /*0170*/  BSYNC.RECONVERGENT B0 ;  /* 0x0000000000007941 */ /* 0x000fea0003800200 */
.L_x_31:
        /* <DEDUP_REMOVED lines=12> */
.L_x_37:
[----:B------:R-:W-:Y:S01]  /*0240*/  SHF.R.U32.HI R10, RZ, 0x1, R0 ;  /* 0x00000001ff0a7819 */ /* 0x000fe20000011600 */
[----:B------:R-:W-:Y:S03]  /*0250*/  BSSY.RECONVERGENT B0, `(.L_x_35) ;  /* 0x000000d000007945 */ /* 0x000fe60003800200 */
[----:B------:R-:W-:-:S13]  /*0260*/  ISETP.GE.U32.AND P0, PT, R5, R10, PT ;  /* 0x0000000a0500720c */ /* 0x000fda0003f06070 */
[----:B0-----:R-:W-:Y:S05]  /*0270*/  @P0 BRA `(.L_x_36) ;  /* 0x0000000000280947 */ /* 0x001fea0003800000 */
[C---:B------:R-:W-:Y:S01]  /*0280*/  LEA R3, R10.reuse, R9, 0x2 ;  /* 0x000000090a037211 */ /* 0x040fe200078e10ff */
[----:B------:R-:W-:Y:S01]  /*0290*/  LDS R4, [R9] ;  /* 0x0000000009047984 */ /* 0x000fe20000000800 */
[----:B------:R-:W-:-:S04]  /*02a0*/  IMAD R6, R10, 0x4, R8 ;  /* 0x000000040a067824 */ /* 0x000fc800078e0208 */
[----:B------:R-:W0:Y:S02]  /*02b0*/  LDS R3, [R3] ;  /* 0x0000000003037984 */ /* 0x000e240000000800 */
[----:B0-----:R-:W-:-:S05]  /*02c0*/  FADD R4, R3, R4 ;  /* 0x0000000403047221 */ /* 0x001fca0000000000 */
[----:B------:R-:W-:Y:S04]  /*02d0*/  STS [R9], R4 ;  /* 0x0000000409007388 */ /* 0x000fe80000000800 */
[----:B------:R-:W-:Y:S04]  /*02e0*/  LDS R6, [R6] ;  /* 0x0000000006067984 */ /* 0x000fe80000000800 */
[----:B------:R-:W0:Y:S02]  /*02f0*/  LDS R7, [R8] ;  /* 0x0000000008077984 */ /* 0x000e240000000800 */
[----:B0-----:R-:W-:-:S05]  /*0300*/  FADD R7, R6, R7 ;  /* 0x0000000706077221 */ /* 0x001fca0000000000 */
[----:B------:R0:W-:Y:S02]  /*0310*/  STS [R8], R7 ;  /* 0x0000000708007388 */ /* 0x0001e40000000800 */
.L_x_36:
[----:B------:R-:W-:Y:S05]  /*0320*/  BSYNC.RECONVERGENT B0 ;  /* 0x0000000000007941 */ /* 0x000fea0003800200 */
.L_x_35:
[----:B------:R-:W-:Y:S01]  /*0330*/  BAR.SYNC.DEFER_BLOCKING 0x0 ;  /* 0x0000000000007b1d */ /* 0x000fe20000010000 */
[----:B------:R-:W-:Y:S01]  /*0340*/  ISETP.GT.U32.AND P0, PT, R0, 0x3, PT ;  /* 0x000000030000780c */ /* 0x000fe20003f04070 */
[----:B------:R-:W-:-:S12]  /*0350*/  IMAD.MOV.U32 R0, RZ, RZ, R10 ;  /* 0x000000ffff007224 */ /* 0x000fd800078e000a */
[----:B------:R-:W-:Y:S05]  /*0360*/  @P0 BRA `(.L_x_37) ;  /* 0xfffffffc00b40947 */ /* 0x000fea000383ffff */
.L_x_34:
[----:B------:R-:W-:Y:S01]  /*0370*/  ISETP.NE.AND P0, PT, R5, RZ, PT ;  /* 0x000000ff0500720c */ /* 0x000fe20003f05270 */
[----:B------:R-:W-:-:S12]  /*0380*/  BSSY.RECONVERGENT B0, `(.L_x_38) ;  /* 0x0000027000007945 */ /* 0x000fd80003800200 */
[----:B------:R-:W-:Y:S05]  /*0390*/  @P0 BRA `(.L_x_39) ;  /* 0x0000000000940947 */ /* 0x000fea0003800000 */
[----:B------:R-:W1:Y:S01]  /*03a0*/  S2UR UR5, SR_CgaCtaId ;  /* 0x00000000000579c3 */ /* 0x000e620000008800 */
[----:B------:R-:W-:Y:S02]  /*03b0*/  UMOV UR4, 0x400 ;  /* 0x0000040000047882 */ /* 0x000fe40000000000 */
[----:B-1----:R-:W-:Y:S01]  /*03c0*/  ULEA UR4, UR5, UR4, 0x18 ;  /* 0x0000000405047291 */ /* 0x002fe2000f8ec0ff */
[----:B------:R-:W1:Y:S08]  /*03d0*/  LDCU UR5, c[0x0][0x3b4] ;  /* 0x00007680ff0577ac */ /* 0x000e700008000800 */
[----:B0-----:R-:W0:Y:S01]  /*03e0*/  LDS R0, [UR4] ;  /* 0x00000004ff007984 */ /* 0x001e220008000800 */
[----:B-1----:R-:W-:-:S04]  /*03f0*/  I2FP.F32.S32 R3, UR5 ;  /* 0x0000000500037c45 */ /* 0x002fc80008201400 */
[----:B------:R-:W1:Y:S02]  /*0400*/  MUFU.RCP R4, R3 ;  /* 0x0000000300047308 */ /* 0x000e640000001000 */
[----:B-1----:R-:W-:-:S04]  /*0410*/  FFMA R7, -R3, R4, 1 ;  /* 0x3f80000003077423 */ /* 0x002fc80000000104 */
[----:B------:R-:W-:Y:S02]  /*0420*/  FFMA R7, R4, R7, R4 ;  /* 0x0000000704077223 */ /* 0x000fe40000000004 */
[----:B0-----:R-:W0:Y:S02]  /*0430*/  FCHK P0, R0, R3 ;  /* 0x0000000300007302 */ /* 0x001e240000000000 */
[----:B------:R-:W-:-:S04]  /*0440*/  FFMA R4, R0, R7, RZ ;  /* 0x0000000700047223 */ /* 0x000fc800000000ff */
[----:B------:R-:W-:-:S04]  /*0450*/  FFMA R6, -R3, R4, R0 ;  /* 0x0000000403067223 */ /* 0x000fc80000000100 */
[----:B------:R-:W-:Y:S01]  /*0460*/  FFMA R4, R7, R6, R4 ;  /* 0x0000000607047223 */ /* 0x000fe20000000004 */
[----:B0-----:R-:W-:Y:S06]  /*0470*/  @!P0 BRA `(.L_x_40) ;  /* 0x00000000000c8947 */ /* 0x001fec0003800000 */
[----:B------:R-:W-:-:S07]  /*0480*/  MOV R6, 0x4a0 ;  /* 0x000004a000067802 */ /* 0x000fce0000000f00 */
[----:B------:R-:W-:Y:S05]  /*0490*/  CALL.REL.NOINC `($__internal_1_$__cuda_sm3x_div_rn_noftz_f32_slowpath) ;  /* 0x0000000000e87944 */ /* 0x000fea0003c00000 */
[----:B------:R-:W-:-:S07]  /*04a0*/  IMAD.MOV.U32 R4, RZ, RZ, R0 ;  /* 0x000000ffff047224 */ /* 0x000fce00078e0000 */
.L_x_40:
[----:B------:R-:W0:Y:S01]  /*04b0*/  LDS R8, [UR6] ;  /* 0x00000006ff087984 */ /* 0x000e220008000800 */
[----:B------:R-:W1:Y:S01]  /*04c0*/  LDC.64 R6, c[0x0][0x3a0] ;  /* 0x0000e800ff067b82 */ /* 0x000e620000000a00 */
[----:B------:R-:W2:Y:S02]  /*04d0*/  MUFU.RCP R0, R3 ;  /* 0x0000000300007308 */ /* 0x000ea40000001000 */
[----:B--2---:R-:W-:-:S04]  /*04e0*/  FFMA R9, -R3, R0, 1 ;  /* 0x3f80000003097423 */ /* 0x004fc80000000100 */
[----:B------:R-:W-:Y:S01]  /*04f0*/  FFMA R0, R0, R9, R0 ;  /* 0x0000000900007223 */ /* 0x000fe20000000000 */
[----:B-1----:R-:W-:-:S05]  /*0500*/  IMAD.WIDE.U32 R6, R2, 0x4, R6 ;  /* 0x0000000402067825 */ /* 0x002fca00078e0006 */
[----:B------:R1:W-:Y:S01]  /*0510*/  STG.E desc[UR8][R6.64], R4 ;  /* 0x0000000406007986 */ /* 0x0003e2000c101908 */
[----:B0-----:R-:W0:Y:S01]  /*0520*/  FCHK P0, R8, R3 ;  /* 0x0000000308007302 */ /* 0x001e220000000000 */
[----:B------:R-:W-:-:S04]  /*0530*/  FFMA R9, R0, R8, RZ ;  /* 0x0000000800097223 */ /* 0x000fc800000000ff */
[----:B------:R-:W-:-:S04]  /*0540*/  FFMA R10, -R3, R9, R8 ;  /* 0x00000009030a7223 */ /* 0x000fc80000000108 */
[----:B------:R-:W-:Y:S01]  /*0550*/  FFMA R9, R0, R10, R9 ;  /* 0x0000000a00097223 */ /* 0x000fe20000000009 */
[----:B01----:R-:W-:Y:S06]  /*0560*/  @!P0 BRA `(.L_x_41) ;  /* 0x0000000000108947 */ /* 0x003fec0003800000 */
[----:B------:R-:W-:Y:S02]  /*0570*/  MOV R0, R8 ;  /* 0x0000000800007202 */ /* 0x000fe40000000f00 */
[----:B------:R-:W-:-:S07]  /*0580*/  MOV R6, 0x5a0 ;  /* 0x000005a000067802 */ /* 0x000fce0000000f00 */
[----:B------:R-:W-:Y:S05]  /*0590*/  CALL.REL.NOINC `($__internal_1_$__cuda_sm3x_div_rn_noftz_f32_slowpath) ;  /* 0x0000000000a87944 */ /* 0x000fea0003c00000 */
[----:B------:R-:W-:-:S07]  /*05a0*/  IMAD.MOV.U32 R9, RZ, RZ, R0 ;  /* 0x000000ffff097224 */ /* 0x000fce00078e0000 */
.L_x_41:
[----:B------:R-:W0:Y:S01]  /*05b0*/  LDC.64 R6, c[0x0][0x3a8] ;  /* 0x0000ea00ff067b82 */ /* 0x000e220000000a00 */
[----:B------:R-:W-:Y:S01]  /*05c0*/  FFMA R9, -R4, R4, R9 ;  /* 0x0000000404097223 */ /* 0x000fe20000000109 */
[----:B0-----:R-:W-:-:S05]  /*05d0*/  IMAD.WIDE.U32 R6, R2, 0x4, R6 ;  /* 0x0000000402067825 */ /* 0x001fca00078e0006 */
[----:B------:R1:W-:Y:S02]  /*05e0*/  STG.E desc[UR8][R6.64], R9 ;  /* 0x0000000906007986 */ /* 0x0003e4000c101908 */
.L_x_39:
[----:B------:R-:W-:Y:S05]  /*05f0*/  BSYNC.RECONVERGENT B0 ;  /* 0x0000000000007941 */ /* 0x000fea0003800200 */
.L_x_38:
[----:B01----:R-:W0:Y:S01]  /*0600*/  LDC.64 R6, c[0x0][0x3a8] ;  /* 0x0000ea00ff067b82 */ /* 0x003e220000000a00 */
[----:B------:R-:W1:Y:S01]  /*0610*/  LDCU UR5, c[0x0][0x3b4] ;  /* 0x00007680ff0577ac */ /* 0x000e620008000800 */
[----:B------:R-:W2:Y:S01]  /*0620*/  LDCU UR4, c[0x0][0x3b8] ;  /* 0x00007700ff0477ac */ /* 0x000ea20008000800 */
[----:B0-----:R-:W-:-:S05]  /*0630*/  IMAD.WIDE.U32 R8, R2, 0x4, R6 ;  /* 0x0000000402087825 */ /* 0x001fca00078e0006 */
[----:B------:R-:W-:Y:S01]  /*0640*/  BAR.SYNC.DEFER_BLOCKING 0x0 ;  /* 0x0000000000007b1d */ /* 0x000fe20000010000 */
[----:B-1----:R-:W-:-:S07]  /*0650*/  ISETP.GE.AND P0, PT, R5, UR5, PT ;  /* 0x0000000505007c0c */ /* 0x002fce000bf06270 */
[----:B------:R-:W0:Y:S01]  /*0660*/  LDC.64 R6, c[0x0][0x3a0] ;  /* 0x0000e800ff067b82 */ /* 0x000e220000000a00 */
[----:B------:R-:W2:Y:S02]  /*0670*/  LDG.E R8, desc[UR8][R8.64] ;  /* 0x0000000808087981 */ /* 0x000ea4000c1e1900 */
[----:B--2---:R-:W-:-:S03]  /*0680*/  FADD R3, R8, UR4 ;  /* 0x0000000408037e21 */ /* 0x004fc60008000000 */
[----:B0-----:R-:W-:Y:S05]  /*0690*/  @P0 EXIT ;  /* 0x000000000000094d */ /* 0x001fea0003800000 */
[----:B------:R-:W-:Y:S01]  /*06a0*/  IMAD.WIDE.U32 R14, R2, 0x4, R6 ;  /* 0x00000004020e7825 */ /* 0x000fe200078e0006 */
[C---:B------:R-:W-:Y:S01]  /*06b0*/  FSETP.GEU.AND P0, PT, |R3|.reuse, 1.175494350822287508e-38, PT ;  /* 0x008000000300780b */ /* 0x040fe20003f0e200 */
[----:B------:R-:W0:Y:S03]  /*06c0*/  LDC.64 R6, c[0x0][0x390] ;  /* 0x0000e400ff067b82 */ /* 0x000e260000000a00 */
[----:B------:R1:W5:Y:S05]  /*06d0*/  LDG.E R0, desc[UR8][R14.64] ;  /* 0x000000080e007981 */ /* 0x00036a000c1e1900 */
[----:B------:R-:W2:Y:S04]  /*06e0*/  LDC.64 R8, c[0x0][0x398] ;  /* 0x0000e600ff087b82 */ /* 0x000ea80000000a00 */
[----:B------:R-:W-:-:S04]  /*06f0*/  @!P0 FMUL R3, R3, 16777216 ;  /* 0x4b80000003038820 */ /* 0x000fc80000400000 */
[----:B------:R-:W3:Y:S01]  /*0700*/  LDC.64 R10, c[0x0][0x380] ;  /* 0x0000e000ff0a7b82 */ /* 0x000ee20000000a00 */
[----:B------:R-:W4:Y:S07]  /*0710*/  MUFU.RSQ R4, R3 ;  /* 0x0000000300047308 */ /* 0x000f2e0000001400 */
[----:B------:R-:W0:Y:S01]  /*0720*/  LDC.64 R12, c[0x0][0x388] ;  /* 0x0000e200ff0c7b82 */ /* 0x000e220000000a00 */
[----:B-1--4-:R-:W-:-:S07]  /*0730*/  @!P0 FMUL R4, R4, 4096 ;  /* 0x4580000004048820 */ /* 0x012fce0000400000 */
.L_x_42:
[----:B-1----:R-:W-:-:S04]  /*0740*/  IMAD R21, R2, UR5, R5 ;  /* 0x0000000502157c24 */ /* 0x002fc8000f8e0205 */
[----:B---3--:R-:W-:-:S04]  /*0750*/  IMAD.WIDE R14, R21, 0x4, R10 ;  /* 0x00000004150e7825 */ /* 0x008fc800078e020a */
[C---:B0-----:R-:W-:Y:S02]  /*0760*/  IMAD.WIDE R16, R5.reuse, 0x4, R6 ;  /* 0x0000000405107825 */ /* 0x041fe400078e0206 */
[----:B------:R-:W3:Y:S02]  /*0770*/  LDG.E R15, desc[UR8][R14.64] ;  /* 0x000000080e0f7981 */ /* 0x000ee4000c1e1900 */
[----:B--2---:R-:W-:Y:S02]  /*0780*/  IMAD.WIDE R18, R5, 0x4, R8 ;  /* 0x0000000405127825 */ /* 0x004fe400078e0208 */
[----:B------:R-:W2:Y:S04]  /*0790*/  LDG.E R16, desc[UR8][R16.64] ;  /* 0x0000000810107981 */ /* 0x000ea8000c1e1900 */
[----:B------:R-:W2:Y:S01]  /*07a0*/  LDG.E R18, desc[UR8][R18.64] ;  /* 0x0000000812127981 */ /* 0x000ea2000c1e1900 */
[----:B------:R-:W-:-:S04]  /*07b0*/  IMAD.WIDE R20, R21, 0x4, R12 ;  /* 0x0000000415147825 */ /* 0x000fc800078e020c */
[----:B------:R-:W-:-:S05]  /*07c0*/  VIADD R5, R5, UR7 ;  /* 0x0000000705057c36 */ /* 0x000fca0008000000 */
[----:B------:R-:W-:Y:S01]  /*07d0*/  ISETP.GE.AND P0, PT, R5, UR5, PT ;  /* 0x0000000505007c0c */ /* 0x000fe2000bf06270 */
[----:B---3-5:R-:W-:-:S04]  /*07e0*/  FADD R3, -R0, R15 ;  /* 0x0000000f00037221 */ /* 0x028fc80000000100 */
[----:B------:R-:W-:-:S04]  /*07f0*/  FMUL R3, R4, R3 ;  /* 0x0000000304037220 */ /* 0x000fc80000400000 */
[----:B--2---:R-:W-:-:S05]  /*0800*/  FFMA R3, R3, R16, R18 ;  /* 0x0000001003037223 */ /* 0x004fca0000000012 */
[----:B------:R1:W-:Y:S01]  /*0810*/  STG.E desc[UR8][R20.64], R3 ;  /* 0x0000000314007986 */ /* 0x0003e2000c101908 */
[----:B------:R-:W-:Y:S05]  /*0820*/  @!P0 BRA `(.L_x_42) ;  /* 0xfffffffc00c48947 */ /* 0x000fea000383ffff */
[----:B------:R-:W-:Y:S05]  /*0830*/  EXIT ;  /* 0x000000000000794d */ /* 0x000fea0003800000 */
        .weak           $__internal_1_$__cuda_sm3x_div_rn_noftz_f32_slowpath
        .type           $__internal_1_$__cuda_sm3x_div_rn_noftz_f32_slowpath,@function
        .size           $__internal_1_$__cuda_sm3x_div_rn_noftz_f32_slowpath,(.L_x_53 - $__internal_1_$__cuda_sm3x_div_rn_noftz_f32_slowpath)
$__internal_1_$__cuda_sm3x_div_rn_noftz_f32_slowpath:
[--C-:B------:R-:W-:Y:S02]  /*0840*/  SHF.R.U32.HI R8, RZ, 0x17, R3.reuse ;  /* 0x00000017ff087819 */ /* 0x100fe40000011603 */
[----:B------:R-:W-:Y:S02]  /*0850*/  SHF.R.U32.HI R7, RZ, 0x17, R0 ;  /* 0x00000017ff077819 */ /* 0x000fe40000011600 */
[----:B------:R-:W-:Y:S02]  /*0860*/  LOP3.LUT R14, R8, 0xff, RZ, 0xc0, !PT ;  /* 0x000000ff080e7812 */ /* 0x000fe400078ec0ff */
[----:B------:R-:W-:Y:S01]  /*0870*/  LOP3.LUT R12, R7, 0xff, RZ, 0xc0, !PT ;  /* 0x000000ff070c7812 */ /* 0x000fe200078ec0ff */
[----:B------:R-:W-:Y:S01]  /*0880*/  IMAD.MOV.U32 R7, RZ, RZ, R3 ;  /* 0x000000ffff077224 */ /* 0x000fe200078e0003 */
[----:B------:R-:W-:-:S03]  /*0890*/  IADD3 R10, PT, PT, R14, -0x1, RZ ;  /* 0xffffffff0e0a7810 */ /* 0x000fc60007ffe0ff */
[----:B------:R-:W-:Y:S01]  /*08a0*/  VIADD R9, R12, 0xffffffff ;  /* 0xffffffff0c097836 */ /* 0x000fe20000000000 */
[----:B------:R-:W-:-:S04]  /*08b0*/  ISETP.GT.U32.AND P0, PT, R10, 0xfd, PT ;  /* 0x000000fd0a00780c */ /* 0x000fc80003f04070 */
[----:B------:R-:W-:-:S13]  /*08c0*/  ISETP.GT.U32.OR P0, PT, R9, 0xfd, P0 ;  /* 0x000000fd0900780c */ /* 0x000fda0000704470 */
[----:B------:R-:W-:Y:S01]  /*08d0*/  @!P0 MOV R8, RZ ;  /* 0x000000ff00088202 */ /* 0x000fe20000000f00 */
        /* <DEDUP_REMOVED lines=19> */
[----:B------:R-:W-:Y:S02]  /*0a10*/  @P0 IMAD.MOV.U32 R8, RZ, RZ, RZ ;  /* 0x000000ffff080224 */ /* 0x000fe400078e00ff */
[----:B------:R-:W-:Y:S01]  /*0a20*/  @!P0 FFMA R0, R0, 1.84467440737095516160e+19, RZ ;  /* 0x5f80000000008823 */ /* 0x000fe200000000ff */
[----:B------:R-:W-:Y:S02]  /*0a30*/  @!P0 IMAD.MOV.U32 R8, RZ, RZ, -0x40 ;  /* 0xffffffc0ff088424 */ /* 0x000fe400078e00ff */
[----:B------:R-:W-:-:S03]  /*0a40*/  @!P1 FFMA R7, R3, 1.84467440737095516160e+19, RZ ;  /* 0x5f80000003079823 */ /* 0x000fc600000000ff */
[----:B------:R-:W-:-:S07]  /*0a50*/  @!P1 IADD3 R8, PT, PT, R8, 0x40, RZ ;  /* 0x0000004008089810 */ /* 0x000fce0007ffe0ff */
.L_x_43:
[----:B------:R-:W-:-:S05]  /*0a60*/  LEA R10, R14, 0xc0800000, 0x17 ;  /* 0xc08000000e0a7811 */ /* 0x000fca00078eb8ff */
[----:B------:R-:W-:Y:S02]  /*0a70*/  IMAD.IADD R10, R7, 0x1, -R10 ;  /* 0x00000001070a7824 */ /* 0x000fe400078e0a0a */
[----:B------:R-:W-:Y:S02]  /*0a80*/  VIADD R7, R12, 0xffffff81 ;  /* 0xffffff810c077836 */ /* 0x000fe40000000000 */
[----:B------:R-:W0:Y:S01]  /*0a90*/  MUFU.RCP R9, R10 ;  /* 0x0000000a00097308 */ /* 0x000e220000001000 */
[----:B------:R-:W-:Y:S01]  /*0aa0*/  FADD.FTZ R11, -R10, -RZ ;  /* 0x800000ff0a0b7221 */ /* 0x000fe20000010100 */
[----:B------:R-:W-:-:S03]  /*0ab0*/  IMAD R0, R7, -0x800000, R0 ;  /* 0xff80000007007824 */ /* 0x000fc600078e0200 */
[----:B0-----:R-:W-:-:S04]  /*0ac0*/  FFMA R12, R9, R11, 1 ;  /* 0x3f800000090c7423 */ /* 0x001fc8000000000b */
[----:B------:R-:W-:-:S04]  /*0ad0*/  FFMA R16, R9, R12, R9 ;  /* 0x0000000c09107223 */ /* 0x000fc80000000009 */
[----:B------:R-:W-:-:S04]  /*0ae0*/  FFMA R9, R0, R16, RZ ;  /* 0x0000001000097223 */ /* 0x000fc800000000ff */
[----:B------:R-:W-:-:S04]  /*0af0*/  FFMA R12, R11, R9, R0 ;  /* 0x000000090b0c7223 */ /* 0x000fc80000000000 */
[----:B------:R-:W-:Y:S01]  /*0b00*/  FFMA R13, R16, R12, R9 ;  /* 0x0000000c100d7223 */ /* 0x000fe20000000009 */
[----:B------:R-:W-:-:S03]  /*0b10*/  IADD3 R9, PT, PT, R7, 0x7f, -R14 ;  /* 0x0000007f07097810 */ /* 0x000fc60007ffe80e */
[----:B------:R-:W-:Y:S01]  /*0b20*/  FFMA R12, R11, R13, R0 ;  /* 0x0000000d0b0c7223 */ /* 0x000fe20000000000 */
[----:B------:R-:W-:-:S03]  /*0b30*/  IADD3 R9, PT, PT, R9, R8, RZ ;  /* 0x0000000809097210 */ /* 0x000fc60007ffe0ff */
[----:B------:R-:W-:-:S05]  /*0b40*/  FFMA R0, R16, R12, R13 ;  /* 0x0000000c10007223 */ /* 0x000fca000000000d */
[----:B------:R-:W-:-:S04]  /*0b50*/  SHF.R.U32.HI R7, RZ, 0x17, R0 ;  /* 0x00000017ff077819 */ /* 0x000fc80000011600 */
[----:B------:R-:W-:-:S05]  /*0b60*/  LOP3.LUT R7, R7, 0xff, RZ, 0xc0, !PT ;  /* 0x000000ff07077812 */ /* 0x000fca00078ec0ff */
[----:B------:R-:W-:-:S04]  /*0b70*/  IMAD.IADD R11, R7, 0x1, R9 ;  /* 0x00000001070b7824 */ /* 0x000fc800078e0209 */
        /* <DEDUP_REMOVED lines=12> */
[CCC-:B------:R-:W-:Y:S01]  /*0c40*/  FFMA.RM R8, R16.reuse, R12.reuse, R13.reuse ;  /* 0x0000000c10087223 */ /* 0x1c0fe2000000400d */
[----:B------:R-:W-:Y:S02]  /*0c50*/  ISETP.NE.AND P2, PT, R11, RZ, PT ;  /* 0x000000ff0b00720c */ /* 0x000fe40003f45270 */
[----:B------:R-:W-:Y:S01]  /*0c60*/  LOP3.LUT R9, R7, 0x7fffff, RZ, 0xc0, !PT ;  /* 0x007fffff07097812 */ /* 0x000fe200078ec0ff */
[----:B------:R-:W-:Y:S01]  /*0c70*/  FFMA.RP R7, R16, R12, R13 ;  /* 0x0000000c10077223 */ /* 0x000fe2000000800d */
        /* <DEDUP_REMOVED lines=12> */
[----:B------:R-:W-:-:S05]  /*0d40*/  LOP3.LUT R7, R7, R8, RZ, 0xc0, !PT ;  /* 0x0000000807077212 */ /* 0x000fca00078ec0ff */
[----:B------:R-:W-:-:S05]  /*0d50*/  IMAD.IADD R7, R10, 0x1, R7 ;  /* 0x000000010a077824 */ /* 0x000fca00078e0207 */
[----:B------:R-:W-:Y:S01]  /*0d60*/  LOP3.LUT R0, R7, R0, RZ, 0xfc, !PT ;  /* 0x0000000007007212 */ /* 0x000fe200078efcff */
[----:B------:R-:W-:Y:S06]  /*0d70*/  BRA `(.L_x_50) ;  /* 0x0000000000347947 */ /* 0x000fec0003800000 */
.L_x_49:
[----:B------:R-:W-:-:S04]  /*0d80*/  LOP3.LUT R0, R0, 0x80000000, RZ, 0xc0, !PT ;  /* 0x8000000000007812 */ /* 0x000fc800078ec0ff */
[----:B------:R-:W-:Y:S01]  /*0d90*/  LOP3.LUT R0, R0, 0x7f800000, RZ, 0xfc, !PT ;  /* 0x7f80000000007812 */ /* 0x000fe200078efcff */
[----:B------:R-:W-:Y:S06]  /*0da0*/  BRA `(.L_x_50) ;  /* 0x0000000000287947 */ /* 0x000fec0003800000 */
.L_x_48:
[----:B------:R-:W-:Y:S01]  /*0db0*/  LEA R0, R9, R0, 0x17 ;  /* 0x0000000009007211 */ /* 0x000fe200078eb8ff */
[----:B------:R-:W-:Y:S06]  /*0dc0*/  BRA `(.L_x_50) ;  /* 0x0000000000207947 */ /* 0x000fec0003800000 */
.L_x_47:
[----:B------:R-:W-:-:S04]  /*0dd0*/  LOP3.LUT R0, R7, 0x80000000, R0, 0x48, !PT ;  /* 0x8000000007007812 */ /* 0x000fc800078e4800 */
[----:B------:R-:W-:Y:S01]  /*0de0*/  LOP3.LUT R0, R0, 0x7f800000, RZ, 0xfc, !PT ;  /* 0x7f80000000007812 */ /* 0x000fe200078efcff */
[----:B------:R-:W-:Y:S06]  /*0df0*/  BRA `(.L_x_50) ;  /* 0x0000000000147947 */ /* 0x000fec0003800000 */
.L_x_46:
[----:B------:R-:W-:Y:S01]  /*0e00*/  LOP3.LUT R0, R7, 0x80000000, R0, 0x48, !PT ;  /* 0x8000000007007812 */ /* 0x000fe200078e4800 */
[----:B------:R-:W-:Y:S06]  /*0e10*/  BRA `(.L_x_50) ;  /* 0x00000000000c7947 */ /* 0x000fec0003800000 */
.L_x_45:
[----:B------:R-:W0:Y:S01]  /*0e20*/  MUFU.RSQ R0, -QNAN ;  /* 0xffc0000000007908 */ /* 0x000e220000001400 */
[----:B------:R-:W-:Y:S05]  /*0e30*/  BRA `(.L_x_50) ;  /* 0x0000000000047947 */ /* 0x000fea0003800000 */
.L_x_44:
[----:B------:R-:W-:-:S07]  /*0e40*/  FADD.FTZ R0, R0, R3 ;  /* 0x0000000300007221 */ /* 0x000fce0000010000 */
.L_x_50:
[----:B------:R-:W-:-:S04]  /*0e50*/  IMAD.MOV.U32 R7, RZ, RZ, 0x0 ;  /* 0x00000000ff077424 */ /* 0x000fc800078e00ff */
[----:B0-----:R-:W-:Y:S05]  /*0e60*/  RET.REL.NODEC R6 `(_Z25layer_norm_forward_kernelPKfPfS0_S0_S1_S1_iif) ;  /* 0xfffffff006647950 */ /* 0x001fea0003c3ffff */
.L_x_51:
        /* <DEDUP_REMOVED lines=9> */
.L_x_53:


//--------------------- .nv.shared._Z32layer_norm_backward_input_kernelPKfS0_S0_S0_S0_Pfiif --------------------------
	.section	.nv.shared._Z32layer_norm_backward_input_kernelPKfS0_S0_S0_S0_Pfiif,"aw",@nobits
	.sectionflags	@""
	.align	16
	.zero		1024


//--------------------- .nv.shared.reserved.0     --------------------------
	.section	.nv.shared.reserved.0,"aw",@nobits
	.weak		__nv_reservedSMEM_offset_0_alias
	.size		__nv_reservedSMEM_offset_0_alias, 0, 64
	.other		__nv_reservedSMEM_offset_0_alias,@"STO_CUDA_RESERVED_SHARED STV_DEFAULT"
__nv_reservedSMEM_offset_0_alias:
	.zero		0
	.zero		64


//--------------------- .nv.shared._Z33layer_norm_backward_params_kernelPKfS0_S0_S0_PfS1_iif --------------------------
	.section	.nv.shared._Z33layer_norm_backward_params_kernelPKfS0_S0_S0_PfS1_iif,"aw",@nobits
	.sectionflags	@""
	.align	16
	.zero		1024


//--------------------- .nv.shared._Z25layer_norm_forward_kernelPKfPfS0_S0_S1_S1_iif --------------------------
	.section	.nv.shared._Z25layer_norm_forward_kernelPKfPfS0_S0_S1_S1_iif,"aw",@nobits
	.sectionflags	@""
	.align	16
	.zero		1024


//--------------------- .nv.constant0._Z32layer_norm_backward_input_kernelPKfS0_S0_S0_S0_Pfiif --------------------------
	.section	.nv.constant0._Z32layer_norm_backward_input_kernelPKfS0_S0_S0_S0_Pfiif,"a",@progbits
	.sectionflags	@""
	.align	4
.nv.constant0._Z32layer_norm_backward_input_kernelPKfS0_S0_S0_S0_Pfiif:
	.zero		956


//--------------------- .nv.constant0._Z33layer_norm_backward_params_kernelPKfS0_S0_S0_PfS1_iif --------------------------
	.section	.nv.constant0._Z33layer_norm_backward_params_kernelPKfS0_S0_S0_PfS1_iif,"a",@progbits
	.sectionflags	@""
	.align	4
.nv.constant0._Z33layer_norm_backward_params_kernelPKfS0_S0_S0_PfS1_iif:
	.zero		956


//--------------------- .nv.constant0._Z25layer_norm_forward_kernelPKfPfS0_S0_S1_S1_iif --------------------------
	.section	.nv.constant0._Z25layer_norm_forward_kernelPKfPfS0_S0_S1_S1_iif,"a",@progbits
	.sectionflags	@""
	.align	4
.nv.constant0._Z25layer_norm_forward_kernelPKfPfS0_S0_S1_S1_iif:
	.zero		956


//--------------------- SYMBOLS --------------------------

	.type		.nv.reservedSmem.offset0,@object
	.size		.nv.reservedSmem.offset0,0x4
	.type		.nv.reservedSmem.cap,@object
	.size		.nv.reservedSmem.cap,0x4
